//
// Generated by NVIDIA NVVM Compiler
//
// Compiler Build ID: CL-36424714
// Cuda compilation tools, release 13.0, V13.0.88
// Based on NVVM 20.0.0
//

.version 9.0
.target sm_100
.address_size 64

	// .globl	_Z6nn_depP7latLongS0_S0_i
.extern .func  (.param .b64 func_retval0) malloc
(
	.param .b64 malloc_param_0
)
;
.extern .func free
(
	.param .b64 free_param_0
)
;

.visible .entry _Z6nn_depP7latLongS0_S0_i(
	.param .u64 .ptr .align 1 _Z6nn_depP7latLongS0_S0_i_param_0,
	.param .u64 .ptr .align 1 _Z6nn_depP7latLongS0_S0_i_param_1,
	.param .u64 .ptr .align 1 _Z6nn_depP7latLongS0_S0_i_param_2,
	.param .u32 _Z6nn_depP7latLongS0_S0_i_param_3
)
{
	.reg .pred 	%p<49>;
	.reg .b32 	%r<129>;
	.reg .b32 	%f<192>;
	.reg .b64 	%rd<53>;

	ld.param.u64 	%rd21, [_Z6nn_depP7latLongS0_S0_i_param_0];
	ld.param.u64 	%rd19, [_Z6nn_depP7latLongS0_S0_i_param_1];
	ld.param.u64 	%rd20, [_Z6nn_depP7latLongS0_S0_i_param_2];
	ld.param.u32 	%r44, [_Z6nn_depP7latLongS0_S0_i_param_3];
	cvta.to.global.u64 	%rd1, %rd21;
	mov.u32 	%r45, %ntid.x;
	mov.u32 	%r46, %nctaid.x;
	mov.u32 	%r47, %ctaid.y;
	mov.u32 	%r48, %ctaid.x;
	mad.lo.s32 	%r49, %r46, %r47, %r48;
	mov.u32 	%r50, %tid.x;
	mad.lo.s32 	%r1, %r49, %r45, %r50;
	setp.ge.s32 	%p1, %r1, %r44;
	@%p1 bra 	$L__BB0_29;
	cvta.to.global.u64 	%rd2, %rd19;
	mul.wide.s32 	%rd22, %r44, 4;
	{ // callseq 0, 0
	.param .b64 param0;
	st.param.b64 	[param0], %rd22;
	.param .b64 retval0;
	call.uni (retval0), 
	malloc, 
	(
	param0
	);
	ld.param.b64 	%rd23, [retval0];
	} // callseq 0
	setp.lt.s32 	%p2, %r44, 1;
	@%p2 bra 	$L__BB0_13;
	mul.wide.s32 	%rd24, %r1, 8;
	add.s64 	%rd4, %rd2, %rd24;
	and.b32  	%r2, %r44, 7;
	setp.lt.u32 	%p3, %r44, 8;
	mov.b32 	%r112, 0;
	@%p3 bra 	$L__BB0_5;
	and.b32  	%r112, %r44, 2147483640;
	neg.s32 	%r110, %r112;
	add.s64 	%rd49, %rd1, 32;
	add.s64 	%rd48, %rd23, 16;
$L__BB0_4:
	.pragma "nounroll";
	ld.global.f32 	%f11, [%rd4];
	ld.global.f32 	%f12, [%rd49+-32];
	sub.f32 	%f13, %f11, %f12;
	ld.global.f32 	%f14, [%rd4+4];
	ld.global.f32 	%f15, [%rd49+-28];
	sub.f32 	%f16, %f14, %f15;
	mul.f32 	%f17, %f16, %f16;
	fma.rn.f32 	%f18, %f13, %f13, %f17;
	st.f32 	[%rd48+-16], %f18;
	ld.global.f32 	%f19, [%rd4];
	ld.global.f32 	%f20, [%rd49+-24];
	sub.f32 	%f21, %f19, %f20;
	ld.global.f32 	%f22, [%rd4+4];
	ld.global.f32 	%f23, [%rd49+-20];
	sub.f32 	%f24, %f22, %f23;
	mul.f32 	%f25, %f24, %f24;
	fma.rn.f32 	%f26, %f21, %f21, %f25;
	st.f32 	[%rd48+-12], %f26;
	ld.global.f32 	%f27, [%rd4];
	ld.global.f32 	%f28, [%rd49+-16];
	sub.f32 	%f29, %f27, %f28;
	ld.global.f32 	%f30, [%rd4+4];
	ld.global.f32 	%f31, [%rd49+-12];
	sub.f32 	%f32, %f30, %f31;
	mul.f32 	%f33, %f32, %f32;
	fma.rn.f32 	%f34, %f29, %f29, %f33;
	st.f32 	[%rd48+-8], %f34;
	ld.global.f32 	%f35, [%rd4];
	ld.global.f32 	%f36, [%rd49+-8];
	sub.f32 	%f37, %f35, %f36;
	ld.global.f32 	%f38, [%rd4+4];
	ld.global.f32 	%f39, [%rd49+-4];
	sub.f32 	%f40, %f38, %f39;
	mul.f32 	%f41, %f40, %f40;
	fma.rn.f32 	%f42, %f37, %f37, %f41;
	st.f32 	[%rd48+-4], %f42;
	ld.global.f32 	%f43, [%rd4];
	ld.global.f32 	%f44, [%rd49];
	sub.f32 	%f45, %f43, %f44;
	ld.global.f32 	%f46, [%rd4+4];
	ld.global.f32 	%f47, [%rd49+4];
	sub.f32 	%f48, %f46, %f47;
	mul.f32 	%f49, %f48, %f48;
	fma.rn.f32 	%f50, %f45, %f45, %f49;
	st.f32 	[%rd48], %f50;
	ld.global.f32 	%f51, [%rd4];
	ld.global.f32 	%f52, [%rd49+8];
	sub.f32 	%f53, %f51, %f52;
	ld.global.f32 	%f54, [%rd4+4];
	ld.global.f32 	%f55, [%rd49+12];
	sub.f32 	%f56, %f54, %f55;
	mul.f32 	%f57, %f56, %f56;
	fma.rn.f32 	%f58, %f53, %f53, %f57;
	st.f32 	[%rd48+4], %f58;
	ld.global.f32 	%f59, [%rd4];
	ld.global.f32 	%f60, [%rd49+16];
	sub.f32 	%f61, %f59, %f60;
	ld.global.f32 	%f62, [%rd4+4];
	ld.global.f32 	%f63, [%rd49+20];
	sub.f32 	%f64, %f62, %f63;
	mul.f32 	%f65, %f64, %f64;
	fma.rn.f32 	%f66, %f61, %f61, %f65;
	st.f32 	[%rd48+8], %f66;
	ld.global.f32 	%f67, [%rd4];
	ld.global.f32 	%f68, [%rd49+24];
	sub.f32 	%f69, %f67, %f68;
	ld.global.f32 	%f70, [%rd4+4];
	ld.global.f32 	%f71, [%rd49+28];
	sub.f32 	%f72, %f70, %f71;
	mul.f32 	%f73, %f72, %f72;
	fma.rn.f32 	%f74, %f69, %f69, %f73;
	st.f32 	[%rd48+12], %f74;
	add.s32 	%r110, %r110, 8;
	add.s64 	%rd49, %rd49, 64;
	add.s64 	%rd48, %rd48, 32;
	setp.ne.s32 	%p4, %r110, 0;
	@%p4 bra 	$L__BB0_4;
$L__BB0_5:
	setp.eq.s32 	%p5, %r2, 0;
	@%p5 bra 	$L__BB0_13;
	and.b32  	%r8, %r44, 3;
	setp.lt.u32 	%p6, %r2, 4;
	@%p6 bra 	$L__BB0_8;
	mul.wide.u32 	%rd25, %r112, 8;
	add.s64 	%rd26, %rd1, %rd25;
	ld.global.f32 	%f75, [%rd4];
	ld.global.f32 	%f76, [%rd26];
	sub.f32 	%f77, %f75, %f76;
	ld.global.f32 	%f78, [%rd4+4];
	ld.global.f32 	%f79, [%rd26+4];
	sub.f32 	%f80, %f78, %f79;
	mul.f32 	%f81, %f80, %f80;
	fma.rn.f32 	%f82, %f77, %f77, %f81;
	mul.wide.u32 	%rd27, %r112, 4;
	add.s64 	%rd28, %rd23, %rd27;
	st.f32 	[%rd28], %f82;
	ld.global.f32 	%f83, [%rd4];
	ld.global.f32 	%f84, [%rd26+8];
	sub.f32 	%f85, %f83, %f84;
	ld.global.f32 	%f86, [%rd4+4];
	ld.global.f32 	%f87, [%rd26+12];
	sub.f32 	%f88, %f86, %f87;
	mul.f32 	%f89, %f88, %f88;
	fma.rn.f32 	%f90, %f85, %f85, %f89;
	st.f32 	[%rd28+4], %f90;
	ld.global.f32 	%f91, [%rd4];
	ld.global.f32 	%f92, [%rd26+16];
	sub.f32 	%f93, %f91, %f92;
	ld.global.f32 	%f94, [%rd4+4];
	ld.global.f32 	%f95, [%rd26+20];
	sub.f32 	%f96, %f94, %f95;
	mul.f32 	%f97, %f96, %f96;
	fma.rn.f32 	%f98, %f93, %f93, %f97;
	st.f32 	[%rd28+8], %f98;
	ld.global.f32 	%f99, [%rd4];
	ld.global.f32 	%f100, [%rd26+24];
	sub.f32 	%f101, %f99, %f100;
	ld.global.f32 	%f102, [%rd4+4];
	ld.global.f32 	%f103, [%rd26+28];
	sub.f32 	%f104, %f102, %f103;
	mul.f32 	%f105, %f104, %f104;
	fma.rn.f32 	%f106, %f101, %f101, %f105;
	st.f32 	[%rd28+12], %f106;
	add.s32 	%r112, %r112, 4;
$L__BB0_8:
	setp.eq.s32 	%p7, %r8, 0;
	@%p7 bra 	$L__BB0_13;
	setp.eq.s32 	%p8, %r8, 1;
	@%p8 bra 	$L__BB0_11;
	mul.wide.u32 	%rd29, %r112, 8;
	add.s64 	%rd30, %rd1, %rd29;
	ld.global.f32 	%f107, [%rd4];
	ld.global.f32 	%f108, [%rd30];
	sub.f32 	%f109, %f107, %f108;
	ld.global.f32 	%f110, [%rd4+4];
	ld.global.f32 	%f111, [%rd30+4];
	sub.f32 	%f112, %f110, %f111;
	mul.f32 	%f113, %f112, %f112;
	fma.rn.f32 	%f114, %f109, %f109, %f113;
	mul.wide.u32 	%rd31, %r112, 4;
	add.s64 	%rd32, %rd23, %rd31;
	st.f32 	[%rd32], %f114;
	ld.global.f32 	%f115, [%rd4];
	ld.global.f32 	%f116, [%rd30+8];
	sub.f32 	%f117, %f115, %f116;
	ld.global.f32 	%f118, [%rd4+4];
	ld.global.f32 	%f119, [%rd30+12];
	sub.f32 	%f120, %f118, %f119;
	mul.f32 	%f121, %f120, %f120;
	fma.rn.f32 	%f122, %f117, %f117, %f121;
	st.f32 	[%rd32+4], %f122;
	add.s32 	%r112, %r112, 2;
$L__BB0_11:
	and.b32  	%r52, %r44, 1;
	setp.eq.b32 	%p9, %r52, 1;
	not.pred 	%p10, %p9;
	@%p10 bra 	$L__BB0_13;
	mul.wide.u32 	%rd33, %r112, 8;
	add.s64 	%rd34, %rd1, %rd33;
	ld.global.f32 	%f123, [%rd4];
	ld.global.f32 	%f124, [%rd34];
	sub.f32 	%f125, %f123, %f124;
	ld.global.f32 	%f126, [%rd4+4];
	ld.global.f32 	%f127, [%rd34+4];
	sub.f32 	%f128, %f126, %f127;
	mul.f32 	%f129, %f128, %f128;
	fma.rn.f32 	%f130, %f125, %f125, %f129;
	mul.wide.u32 	%rd35, %r112, 4;
	add.s64 	%rd36, %rd23, %rd35;
	st.f32 	[%rd36], %f130;
$L__BB0_13:
	setp.lt.s32 	%p11, %r44, 2;
	mov.b64 	%rd52, 0;
	@%p11 bra 	$L__BB0_28;
	ld.f32 	%f189, [%rd23];
	add.s32 	%r13, %r44, -1;
	add.s32 	%r56, %r44, -2;
	and.b32  	%r14, %r13, 15;
	setp.lt.u32 	%p12, %r56, 15;
	mov.b32 	%r128, 0;
	mov.b32 	%r120, 1;
	@%p12 bra 	$L__BB0_18;
	and.b32  	%r15, %r13, -16;
	add.s64 	%rd50, %rd23, 32;
	mov.b32 	%r114, 0;
	mov.u32 	%r128, %r114;
$L__BB0_16:
	.pragma "nounroll";
	add.s32 	%r58, %r114, 1;
	ld.f32 	%f131, [%rd50+-28];
	setp.lt.f32 	%p13, %f131, %f189;
	selp.f32 	%f132, %f131, %f189, %p13;
	selp.b32 	%r59, %r58, %r128, %p13;
	ld.f32 	%f133, [%rd50+-24];
	setp.lt.f32 	%p14, %f133, %f132;
	selp.f32 	%f134, %f133, %f132, %p14;
	add.s32 	%r60, %r114, 2;
	selp.b32 	%r61, %r60, %r59, %p14;
	ld.f32 	%f135, [%rd50+-20];
	setp.lt.f32 	%p15, %f135, %f134;
	selp.f32 	%f136, %f135, %f134, %p15;
	add.s32 	%r62, %r114, 3;
	selp.b32 	%r63, %r62, %r61, %p15;
	ld.f32 	%f137, [%rd50+-16];
	setp.lt.f32 	%p16, %f137, %f136;
	selp.f32 	%f138, %f137, %f136, %p16;
	add.s32 	%r64, %r114, 4;
	selp.b32 	%r65, %r64, %r63, %p16;
	ld.f32 	%f139, [%rd50+-12];
	setp.lt.f32 	%p17, %f139, %f138;
	selp.f32 	%f140, %f139, %f138, %p17;
	add.s32 	%r66, %r114, 5;
	selp.b32 	%r67, %r66, %r65, %p17;
	ld.f32 	%f141, [%rd50+-8];
	setp.lt.f32 	%p18, %f141, %f140;
	selp.f32 	%f142, %f141, %f140, %p18;
	add.s32 	%r68, %r114, 6;
	selp.b32 	%r69, %r68, %r67, %p18;
	ld.f32 	%f143, [%rd50+-4];
	setp.lt.f32 	%p19, %f143, %f142;
	selp.f32 	%f144, %f143, %f142, %p19;
	add.s32 	%r70, %r114, 7;
	selp.b32 	%r71, %r70, %r69, %p19;
	ld.f32 	%f145, [%rd50];
	setp.lt.f32 	%p20, %f145, %f144;
	selp.f32 	%f146, %f145, %f144, %p20;
	add.s32 	%r72, %r114, 8;
	selp.b32 	%r73, %r72, %r71, %p20;
	ld.f32 	%f147, [%rd50+4];
	setp.lt.f32 	%p21, %f147, %f146;
	selp.f32 	%f148, %f147, %f146, %p21;
	add.s32 	%r74, %r114, 9;
	selp.b32 	%r75, %r74, %r73, %p21;
	ld.f32 	%f149, [%rd50+8];
	setp.lt.f32 	%p22, %f149, %f148;
	selp.f32 	%f150, %f149, %f148, %p22;
	add.s32 	%r76, %r114, 10;
	selp.b32 	%r77, %r76, %r75, %p22;
	ld.f32 	%f151, [%rd50+12];
	setp.lt.f32 	%p23, %f151, %f150;
	selp.f32 	%f152, %f151, %f150, %p23;
	add.s32 	%r78, %r114, 11;
	selp.b32 	%r79, %r78, %r77, %p23;
	ld.f32 	%f153, [%rd50+16];
	setp.lt.f32 	%p24, %f153, %f152;
	selp.f32 	%f154, %f153, %f152, %p24;
	add.s32 	%r80, %r114, 12;
	selp.b32 	%r81, %r80, %r79, %p24;
	ld.f32 	%f155, [%rd50+20];
	setp.lt.f32 	%p25, %f155, %f154;
	selp.f32 	%f156, %f155, %f154, %p25;
	add.s32 	%r82, %r114, 13;
	selp.b32 	%r83, %r82, %r81, %p25;
	ld.f32 	%f157, [%rd50+24];
	setp.lt.f32 	%p26, %f157, %f156;
	selp.f32 	%f158, %f157, %f156, %p26;
	add.s32 	%r84, %r114, 14;
	selp.b32 	%r85, %r84, %r83, %p26;
	ld.f32 	%f159, [%rd50+28];
	setp.lt.f32 	%p27, %f159, %f158;
	selp.f32 	%f160, %f159, %f158, %p27;
	add.s32 	%r86, %r114, 15;
	selp.b32 	%r87, %r86, %r85, %p27;
	ld.f32 	%f161, [%rd50+32];
	setp.lt.f32 	%p28, %f161, %f160;
	selp.f32 	%f189, %f161, %f160, %p28;
	add.s32 	%r114, %r114, 16;
	selp.b32 	%r128, %r114, %r87, %p28;
	add.s64 	%rd50, %rd50, 64;
	setp.ne.s32 	%p29, %r114, %r15;
	@%p29 bra 	$L__BB0_16;
	add.s32 	%r120, %r114, 1;
$L__BB0_18:
	setp.eq.s32 	%p30, %r14, 0;
	@%p30 bra 	$L__BB0_27;
	and.b32  	%r24, %r13, 7;
	setp.lt.u32 	%p31, %r14, 8;
	@%p31 bra 	$L__BB0_21;
	mul.wide.u32 	%rd38, %r120, 4;
	add.s64 	%rd39, %rd23, %rd38;
	ld.f32 	%f162, [%rd39];
	setp.lt.f32 	%p32, %f162, %f189;
	selp.f32 	%f163, %f162, %f189, %p32;
	selp.b32 	%r89, %r120, %r128, %p32;
	add.s32 	%r90, %r120, 1;
	ld.f32 	%f164, [%rd39+4];
	setp.lt.f32 	%p33, %f164, %f163;
	selp.f32 	%f165, %f164, %f163, %p33;
	selp.b32 	%r91, %r90, %r89, %p33;
	add.s32 	%r92, %r120, 2;
	ld.f32 	%f166, [%rd39+8];
	setp.lt.f32 	%p34, %f166, %f165;
	selp.f32 	%f167, %f166, %f165, %p34;
	selp.b32 	%r93, %r92, %r91, %p34;
	add.s32 	%r94, %r120, 3;
	ld.f32 	%f168, [%rd39+12];
	setp.lt.f32 	%p35, %f168, %f167;
	selp.f32 	%f169, %f168, %f167, %p35;
	selp.b32 	%r95, %r94, %r93, %p35;
	add.s32 	%r96, %r120, 4;
	ld.f32 	%f170, [%rd39+16];
	setp.lt.f32 	%p36, %f170, %f169;
	selp.f32 	%f171, %f170, %f169, %p36;
	selp.b32 	%r97, %r96, %r95, %p36;
	add.s32 	%r98, %r120, 5;
	ld.f32 	%f172, [%rd39+20];
	setp.lt.f32 	%p37, %f172, %f171;
	selp.f32 	%f173, %f172, %f171, %p37;
	selp.b32 	%r99, %r98, %r97, %p37;
	add.s32 	%r100, %r120, 6;
	ld.f32 	%f174, [%rd39+24];
	setp.lt.f32 	%p38, %f174, %f173;
	selp.f32 	%f175, %f174, %f173, %p38;
	selp.b32 	%r101, %r100, %r99, %p38;
	add.s32 	%r102, %r120, 7;
	ld.f32 	%f176, [%rd39+28];
	setp.lt.f32 	%p39, %f176, %f175;
	selp.f32 	%f189, %f176, %f175, %p39;
	selp.b32 	%r128, %r102, %r101, %p39;
	add.s32 	%r120, %r120, 8;
$L__BB0_21:
	setp.eq.s32 	%p40, %r24, 0;
	@%p40 bra 	$L__BB0_27;
	and.b32  	%r30, %r13, 3;
	setp.lt.u32 	%p41, %r24, 4;
	@%p41 bra 	$L__BB0_24;
	mul.wide.u32 	%rd40, %r120, 4;
	add.s64 	%rd41, %rd23, %rd40;
	ld.f32 	%f177, [%rd41];
	setp.lt.f32 	%p42, %f177, %f189;
	selp.f32 	%f178, %f177, %f189, %p42;
	selp.b32 	%r104, %r120, %r128, %p42;
	add.s32 	%r105, %r120, 1;
	ld.f32 	%f179, [%rd41+4];
	setp.lt.f32 	%p43, %f179, %f178;
	selp.f32 	%f180, %f179, %f178, %p43;
	selp.b32 	%r106, %r105, %r104, %p43;
	add.s32 	%r107, %r120, 2;
	ld.f32 	%f181, [%rd41+8];
	setp.lt.f32 	%p44, %f181, %f180;
	selp.f32 	%f182, %f181, %f180, %p44;
	selp.b32 	%r108, %r107, %r106, %p44;
	add.s32 	%r109, %r120, 3;
	ld.f32 	%f183, [%rd41+12];
	setp.lt.f32 	%p45, %f183, %f182;
	selp.f32 	%f189, %f183, %f182, %p45;
	selp.b32 	%r128, %r109, %r108, %p45;
	add.s32 	%r120, %r120, 4;
$L__BB0_24:
	setp.eq.s32 	%p46, %r30, 0;
	@%p46 bra 	$L__BB0_27;
	mul.wide.u32 	%rd42, %r120, 4;
	add.s64 	%rd51, %rd23, %rd42;
	neg.s32 	%r125, %r30;
$L__BB0_26:
	.pragma "nounroll";
	ld.f32 	%f184, [%rd51];
	setp.lt.f32 	%p47, %f184, %f189;
	selp.f32 	%f189, %f184, %f189, %p47;
	selp.b32 	%r128, %r120, %r128, %p47;
	add.s32 	%r120, %r120, 1;
	add.s64 	%rd51, %rd51, 4;
	add.s32 	%r125, %r125, 1;
	setp.ne.s32 	%p48, %r125, 0;
	@%p48 bra 	$L__BB0_26;
$L__BB0_27:
	cvt.u64.u32 	%rd52, %r128;
$L__BB0_28:
	shl.b64 	%rd43, %rd52, 3;
	add.s64 	%rd44, %rd1, %rd43;
	ld.global.f32 	%f185, [%rd44];
	ld.global.f32 	%f186, [%rd44+4];
	cvta.to.global.u64 	%rd45, %rd20;
	mul.wide.s32 	%rd46, %r1, 8;
	add.s64 	%rd47, %rd45, %rd46;
	st.global.f32 	[%rd47], %f185;
	st.global.f32 	[%rd47+4], %f186;
	{ // callseq 1, 0
	.param .b64 param0;
	st.param.b64 	[param0], %rd23;
	call.uni 
	free, 
	(
	param0
	);
	} // callseq 1
$L__BB0_29:
	ret;

}
	// .globl	_Z2nnP7latLongS0_S0_i
.visible .entry _Z2nnP7latLongS0_S0_i(
	.param .u64 .ptr .align 1 _Z2nnP7latLongS0_S0_i_param_0,
	.param .u64 .ptr .align 1 _Z2nnP7latLongS0_S0_i_param_1,
	.param .u64 .ptr .align 1 _Z2nnP7latLongS0_S0_i_param_2,
	.param .u32 _Z2nnP7latLongS0_S0_i_param_3
)
{
	.reg .pred 	%p<26>;
	.reg .b32 	%r<75>;
	.reg .b32 	%f<127>;
	.reg .b64 	%rd<23>;

	ld.param.u64 	%rd7, [_Z2nnP7latLongS0_S0_i_param_0];
	ld.param.u64 	%rd5, [_Z2nnP7latLongS0_S0_i_param_1];
	ld.param.u64 	%rd6, [_Z2nnP7latLongS0_S0_i_param_2];
	ld.param.u32 	%r26, [_Z2nnP7latLongS0_S0_i_param_3];
	cvta.to.global.u64 	%rd1, %rd7;
	mov.u32 	%r27, %ntid.x;
	mov.u32 	%r28, %nctaid.x;
	mov.u32 	%r29, %ctaid.y;
	mov.u32 	%r30, %ctaid.x;
	mad.lo.s32 	%r31, %r28, %r29, %r30;
	mov.u32 	%r32, %tid.x;
	mad.lo.s32 	%r1, %r31, %r27, %r32;
	setp.ge.s32 	%p1, %r1, %r26;
	@%p1 bra 	$L__BB1_16;
	cvta.to.global.u64 	%rd8, %rd5;
	mul.wide.s32 	%rd9, %r1, 8;
	add.s64 	%rd10, %rd8, %rd9;
	ld.global.f32 	%f1, [%rd10];
	ld.global.f32 	%f126, [%rd1];
	sub.f32 	%f17, %f1, %f126;
	ld.global.f32 	%f3, [%rd10+4];
	ld.global.f32 	%f125, [%rd1+4];
	sub.f32 	%f18, %f3, %f125;
	mul.f32 	%f19, %f18, %f18;
	fma.rn.f32 	%f123, %f17, %f17, %f19;
	setp.lt.s32 	%p2, %r26, 2;
	@%p2 bra 	$L__BB1_15;
	add.s32 	%r2, %r26, -1;
	add.s32 	%r36, %r26, -2;
	and.b32  	%r3, %r2, 7;
	setp.lt.u32 	%p3, %r36, 7;
	mov.b32 	%r74, 0;
	mov.b32 	%r69, 1;
	@%p3 bra 	$L__BB1_6;
	and.b32  	%r4, %r2, -8;
	add.s64 	%rd22, %rd1, 36;
	mov.b32 	%r63, 0;
	mov.u32 	%r74, %r63;
$L__BB1_4:
	.pragma "nounroll";
	add.s32 	%r38, %r63, 1;
	ld.global.f32 	%f20, [%rd22+-28];
	sub.f32 	%f21, %f1, %f20;
	ld.global.f32 	%f22, [%rd22+-24];
	sub.f32 	%f23, %f3, %f22;
	mul.f32 	%f24, %f23, %f23;
	fma.rn.f32 	%f25, %f21, %f21, %f24;
	setp.lt.f32 	%p4, %f25, %f123;
	selp.b32 	%r39, %r38, %r74, %p4;
	selp.f32 	%f26, %f25, %f123, %p4;
	ld.global.f32 	%f27, [%rd22+-20];
	sub.f32 	%f28, %f1, %f27;
	ld.global.f32 	%f29, [%rd22+-16];
	sub.f32 	%f30, %f3, %f29;
	mul.f32 	%f31, %f30, %f30;
	fma.rn.f32 	%f32, %f28, %f28, %f31;
	setp.lt.f32 	%p5, %f32, %f26;
	add.s32 	%r40, %r63, 2;
	selp.b32 	%r41, %r40, %r39, %p5;
	selp.f32 	%f33, %f32, %f26, %p5;
	ld.global.f32 	%f34, [%rd22+-12];
	sub.f32 	%f35, %f1, %f34;
	ld.global.f32 	%f36, [%rd22+-8];
	sub.f32 	%f37, %f3, %f36;
	mul.f32 	%f38, %f37, %f37;
	fma.rn.f32 	%f39, %f35, %f35, %f38;
	setp.lt.f32 	%p6, %f39, %f33;
	add.s32 	%r42, %r63, 3;
	selp.b32 	%r43, %r42, %r41, %p6;
	selp.f32 	%f40, %f39, %f33, %p6;
	ld.global.f32 	%f41, [%rd22+-4];
	sub.f32 	%f42, %f1, %f41;
	ld.global.f32 	%f43, [%rd22];
	sub.f32 	%f44, %f3, %f43;
	mul.f32 	%f45, %f44, %f44;
	fma.rn.f32 	%f46, %f42, %f42, %f45;
	setp.lt.f32 	%p7, %f46, %f40;
	add.s32 	%r44, %r63, 4;
	selp.b32 	%r45, %r44, %r43, %p7;
	selp.f32 	%f47, %f46, %f40, %p7;
	ld.global.f32 	%f48, [%rd22+4];
	sub.f32 	%f49, %f1, %f48;
	ld.global.f32 	%f50, [%rd22+8];
	sub.f32 	%f51, %f3, %f50;
	mul.f32 	%f52, %f51, %f51;
	fma.rn.f32 	%f53, %f49, %f49, %f52;
	setp.lt.f32 	%p8, %f53, %f47;
	add.s32 	%r46, %r63, 5;
	selp.b32 	%r47, %r46, %r45, %p8;
	selp.f32 	%f54, %f53, %f47, %p8;
	ld.global.f32 	%f55, [%rd22+12];
	sub.f32 	%f56, %f1, %f55;
	ld.global.f32 	%f57, [%rd22+16];
	sub.f32 	%f58, %f3, %f57;
	mul.f32 	%f59, %f58, %f58;
	fma.rn.f32 	%f60, %f56, %f56, %f59;
	setp.lt.f32 	%p9, %f60, %f54;
	add.s32 	%r48, %r63, 6;
	selp.b32 	%r49, %r48, %r47, %p9;
	selp.f32 	%f61, %f60, %f54, %p9;
	ld.global.f32 	%f62, [%rd22+20];
	sub.f32 	%f63, %f1, %f62;
	ld.global.f32 	%f64, [%rd22+24];
	sub.f32 	%f65, %f3, %f64;
	mul.f32 	%f66, %f65, %f65;
	fma.rn.f32 	%f67, %f63, %f63, %f66;
	setp.lt.f32 	%p10, %f67, %f61;
	add.s32 	%r50, %r63, 7;
	selp.b32 	%r51, %r50, %r49, %p10;
	selp.f32 	%f68, %f67, %f61, %p10;
	ld.global.f32 	%f69, [%rd22+28];
	sub.f32 	%f70, %f1, %f69;
	ld.global.f32 	%f71, [%rd22+32];
	sub.f32 	%f72, %f3, %f71;
	mul.f32 	%f73, %f72, %f72;
	fma.rn.f32 	%f74, %f70, %f70, %f73;
	setp.lt.f32 	%p11, %f74, %f68;
	add.s32 	%r63, %r63, 8;
	selp.b32 	%r74, %r63, %r51, %p11;
	selp.f32 	%f123, %f74, %f68, %p11;
	add.s64 	%rd22, %rd22, 64;
	setp.ne.s32 	%p12, %r63, %r4;
	@%p12 bra 	$L__BB1_4;
	add.s32 	%r69, %r63, 1;
$L__BB1_6:
	setp.eq.s32 	%p13, %r3, 0;
	@%p13 bra 	$L__BB1_14;
	and.b32  	%r13, %r2, 3;
	setp.lt.u32 	%p14, %r3, 4;
	@%p14 bra 	$L__BB1_9;
	mul.wide.u32 	%rd11, %r69, 8;
	add.s64 	%rd12, %rd1, %rd11;
	ld.global.f32 	%f75, [%rd12];
	sub.f32 	%f76, %f1, %f75;
	ld.global.f32 	%f77, [%rd12+4];
	sub.f32 	%f78, %f3, %f77;
	mul.f32 	%f79, %f78, %f78;
	fma.rn.f32 	%f80, %f76, %f76, %f79;
	setp.lt.f32 	%p15, %f80, %f123;
	selp.b32 	%r53, %r69, %r74, %p15;
	selp.f32 	%f81, %f80, %f123, %p15;
	add.s32 	%r54, %r69, 1;
	ld.global.f32 	%f82, [%rd12+8];
	sub.f32 	%f83, %f1, %f82;
	ld.global.f32 	%f84, [%rd12+12];
	sub.f32 	%f85, %f3, %f84;
	mul.f32 	%f86, %f85, %f85;
	fma.rn.f32 	%f87, %f83, %f83, %f86;
	setp.lt.f32 	%p16, %f87, %f81;
	selp.b32 	%r55, %r54, %r53, %p16;
	selp.f32 	%f88, %f87, %f81, %p16;
	add.s32 	%r56, %r69, 2;
	ld.global.f32 	%f89, [%rd12+16];
	sub.f32 	%f90, %f1, %f89;
	ld.global.f32 	%f91, [%rd12+20];
	sub.f32 	%f92, %f3, %f91;
	mul.f32 	%f93, %f92, %f92;
	fma.rn.f32 	%f94, %f90, %f90, %f93;
	setp.lt.f32 	%p17, %f94, %f88;
	selp.b32 	%r57, %r56, %r55, %p17;
	selp.f32 	%f95, %f94, %f88, %p17;
	add.s32 	%r58, %r69, 3;
	ld.global.f32 	%f96, [%rd12+24];
	sub.f32 	%f97, %f1, %f96;
	ld.global.f32 	%f98, [%rd12+28];
	sub.f32 	%f99, %f3, %f98;
	mul.f32 	%f100, %f99, %f99;
	fma.rn.f32 	%f101, %f97, %f97, %f100;
	setp.lt.f32 	%p18, %f101, %f95;
	selp.b32 	%r74, %r58, %r57, %p18;
	selp.f32 	%f123, %f101, %f95, %p18;
	add.s32 	%r69, %r69, 4;
$L__BB1_9:
	setp.eq.s32 	%p19, %r13, 0;
	@%p19 bra 	$L__BB1_14;
	setp.eq.s32 	%p20, %r13, 1;
	@%p20 bra 	$L__BB1_12;
	mul.wide.u32 	%rd13, %r69, 8;
	add.s64 	%rd14, %rd1, %rd13;
	ld.global.f32 	%f102, [%rd14];
	sub.f32 	%f103, %f1, %f102;
	ld.global.f32 	%f104, [%rd14+4];
	sub.f32 	%f105, %f3, %f104;
	mul.f32 	%f106, %f105, %f105;
	fma.rn.f32 	%f107, %f103, %f103, %f106;
	setp.lt.f32 	%p21, %f107, %f123;
	selp.b32 	%r60, %r69, %r74, %p21;
	selp.f32 	%f108, %f107, %f123, %p21;
	add.s32 	%r61, %r69, 1;
	ld.global.f32 	%f109, [%rd14+8];
	sub.f32 	%f110, %f1, %f109;
	ld.global.f32 	%f111, [%rd14+12];
	sub.f32 	%f112, %f3, %f111;
	mul.f32 	%f113, %f112, %f112;
	fma.rn.f32 	%f114, %f110, %f110, %f113;
	setp.lt.f32 	%p22, %f114, %f108;
	selp.b32 	%r74, %r61, %r60, %p22;
	selp.f32 	%f123, %f114, %f108, %p22;
	add.s32 	%r69, %r69, 2;
$L__BB1_12:
	and.b32  	%r62, %r2, 1;
	setp.eq.b32 	%p23, %r62, 1;
	not.pred 	%p24, %p23;
	@%p24 bra 	$L__BB1_14;
	mul.wide.u32 	%rd15, %r69, 8;
	add.s64 	%rd16, %rd1, %rd15;
	ld.global.f32 	%f115, [%rd16];
	sub.f32 	%f116, %f1, %f115;
	ld.global.f32 	%f117, [%rd16+4];
	sub.f32 	%f118, %f3, %f117;
	mul.f32 	%f119, %f118, %f118;
	fma.rn.f32 	%f120, %f116, %f116, %f119;
	setp.lt.f32 	%p25, %f120, %f123;
	selp.b32 	%r74, %r69, %r74, %p25;
$L__BB1_14:
	mul.wide.u32 	%rd17, %r74, 8;
	add.s64 	%rd18, %rd1, %rd17;
	ld.global.f32 	%f126, [%rd18];
	ld.global.f32 	%f125, [%rd18+4];
$L__BB1_15:
	cvta.to.global.u64 	%rd19, %rd6;
	add.s64 	%rd21, %rd19, %rd9;
	st.global.f32 	[%rd21], %f126;
	st.global.f32 	[%rd21+4], %f125;
$L__BB1_16:
	ret;

}


// ===== COMPILED SASS (sm_100) =====

	.target	sm_100

	.elftype	@"ET_EXEC"


//--------------------- .note.nv.tkinfo           --------------------------
	.section	.note.nv.tkinfo,"",@"SHT_NOTE"
	.sectionflags	@"SHF_NOTE_NV_TKINFO"
	.tkinfo
        /*0018*/ 	.word	0x00000002
        /*0030*/ 	.string	""
        /*0030*/ 	.string	"ptxas"
        /*0030*/ 	.string	"Cuda compilation tools, release 13.0, V13.0.88"
        /*0030*/ 	.string	"Build cuda_13.0.r13.0/compiler.36424714_0"
        /*0030*/ 	.string	"-arch sm_100 -m 64 "



//--------------------- .note.nv.cuinfo           --------------------------
	.section	.note.nv.cuinfo,"",@"SHT_NOTE"
	.sectionflags	@"SHF_NOTE_NV_CUINFO"
        /*0018*/ 	.short	0x0002
        /*001a*/ 	.short	0x0064
        /*001c*/ 	.short	0x0082
	.zero		2


//--------------------- .nv.info                  --------------------------
	.section	.nv.info,"",@"SHT_CUDA_INFO"
	.align	4


	//----- nvinfo : EIATTR_REGCOUNT
	.align		4
        /*0000*/ 	.byte	0x04, 0x2f
        /*0002*/ 	.short	(.L_1 - .L_0)
	.align		4
.L_0:
        /*0004*/ 	.word	index@(_Z6nn_depP7latLongS0_S0_i)
        /*0008*/ 	.word	0x0000001e


	//----- nvinfo : EIATTR_FRAME_SIZE
	.align		4
.L_1:
        /*000c*/ 	.byte	0x04, 0x11
        /*000e*/ 	.short	(.L_3 - .L_2)
	.align		4
.L_2:
        /*0010*/ 	.word	index@(_Z6nn_depP7latLongS0_S0_i)
        /*0014*/ 	.word	0x00000000


	//----- nvinfo : EIATTR_REGCOUNT
	.align		4
.L_3:
        /*0018*/ 	.byte	0x04, 0x2f
        /*001a*/ 	.short	(.L_5 - .L_4)
	.align		4
.L_4:
        /*001c*/ 	.word	index@(_Z2nnP7latLongS0_S0_i)
        /*0020*/ 	.word	0x0000001b


	//----- nvinfo : EIATTR_FRAME_SIZE
	.align		4
.L_5:
        /*0024*/ 	.byte	0x04, 0x11
        /*0026*/ 	.short	(.L_7 - .L_6)
	.align		4
.L_6:
        /*0028*/ 	.word	index@(_Z2nnP7latLongS0_S0_i)
        /*002c*/ 	.word	0x00000000


	//----- nvinfo : EIATTR_MIN_STACK_SIZE
	.align		4
.L_7:
        /*0030*/ 	.byte	0x04, 0x12
        /*0032*/ 	.short	(.L_9 - .L_8)
	.align		4
.L_8:
        /*0034*/ 	.word	index@(_Z2nnP7latLongS0_S0_i)
        /*0038*/ 	.word	0x00000000


	//----- nvinfo : EIATTR_MIN_STACK_SIZE
	.align		4
.L_9:
        /*003c*/ 	.byte	0x04, 0x12
        /*003e*/ 	.short	(.L_11 - .L_10)
	.align		4
.L_10:
        /*0040*/ 	.word	index@(_Z6nn_depP7latLongS0_S0_i)
        /*0044*/ 	.word	0x00000000
.L_11:


//--------------------- .nv.compat                --------------------------
	.section	.nv.compat,"",@"SHT_CUDA_COMPAT_INFO"
	.align	4
        /*0000*/ 	.byte	0x02, 0x09, 0x00, 0x00, 0x02, 0x02, 0x01, 0x00, 0x02, 0x05, 0x05, 0x00, 0x03, 0x07, 0x01, 0x01
        /*0010*/ 	.byte	0x02, 0x03, 0x00, 0x00, 0x02, 0x06, 0x01, 0x00, 0x04, 0x0b, 0x08, 0x00, 0x09, 0x00, 0x00, 0x00
        /*0020*/ 	.byte	0x00, 0x00, 0x00, 0x00


//--------------------- .nv.info._Z2nnP7latLongS0_S0_i --------------------------
	.section	.nv.info._Z2nnP7latLongS0_S0_i,"",@"SHT_CUDA_INFO"
	.sectionflags	@""
	.align	4


	//----- nvinfo : EIATTR_CUDA_API_VERSION
	.align		4
        /*0000*/ 	.byte	0x04, 0x37
        /*0002*/ 	.short	(.L_13 - .L_12)
.L_12:
        /*0004*/ 	.word	0x00000082


	//----- nvinfo : EIATTR_KPARAM_INFO
	.align		4
.L_13:
        /*0008*/ 	.byte	0x04, 0x17
        /*000a*/ 	.short	(.L_15 - .L_14)
.L_14:
        /*000c*/ 	.word	0x00000000
        /*0010*/ 	.short	0x0003
        /*0012*/ 	.short	0x0018
        /*0014*/ 	.byte	0x00, 0xf0, 0x11, 0x00


	//----- nvinfo : EIATTR_KPARAM_INFO
	.align		4
.L_15:
        /*0018*/ 	.byte	0x04, 0x17
        /*001a*/ 	.short	(.L_17 - .L_16)
.L_16:
        /*001c*/ 	.word	0x00000000
        /*0020*/ 	.short	0x0002
        /*0022*/ 	.short	0x0010
        /*0024*/ 	.byte	0x00, 0xf5, 0x21, 0x00


	//----- nvinfo : EIATTR_KPARAM_INFO
	.align		4
.L_17:
        /*0028*/ 	.byte	0x04, 0x17
        /*002a*/ 	.short	(.L_19 - .L_18)
.L_18:
        /*002c*/ 	.word	0x00000000
        /*0030*/ 	.short	0x0001
        /*0032*/ 	.short	0x0008
        /*0034*/ 	.byte	0x00, 0xf5, 0x21, 0x00


	//----- nvinfo : EIATTR_KPARAM_INFO
	.align		4
.L_19:
        /*0038*/ 	.byte	0x04, 0x17
        /*003a*/ 	.short	(.L_21 - .L_20)
.L_20:
        /*003c*/ 	.word	0x00000000
        /*0040*/ 	.short	0x0000
        /*0042*/ 	.short	0x0000
        /*0044*/ 	.byte	0x00, 0xf5, 0x21, 0x00


	//----- nvinfo : EIATTR_SPARSE_MMA_MASK
	.align		4
.L_21:
        /*0048*/ 	.byte	0x03, 0x50
        /*004a*/ 	.short	0x0000


	//----- nvinfo : EIATTR_MAXREG_COUNT
	.align		4
        /*004c*/ 	.byte	0x03, 0x1b
        /*004e*/ 	.short	0x00ff


	//----- nvinfo : EIATTR_MERCURY_ISA_VERSION
	.align		4
        /*0050*/ 	.byte	0x03, 0x5f
        /*0052*/ 	.short	0x0101


	//----- nvinfo : EIATTR_VRC_CTA_INIT_COUNT
	.align		4
        /*0054*/ 	.byte	0x02, 0x4a
	.zero		1
	.zero		1


	//----- nvinfo : EIATTR_EXIT_INSTR_OFFSETS
	.align		4
        /*0058*/ 	.byte	0x04, 0x1c
        /*005a*/ 	.short	(.L_23 - .L_22)


	//   ....[0]....
.L_22:
        /*005c*/ 	.word	0x000000a0


	//   ....[1]....
        /*0060*/ 	.word	0x00000d10


	//----- nvinfo : EIATTR_CBANK_PARAM_SIZE
	.align		4
.L_23:
        /*0064*/ 	.byte	0x03, 0x19
        /*0066*/ 	.short	0x001c


	//----- nvinfo : EIATTR_PARAM_CBANK
	.align		4
        /*0068*/ 	.byte	0x04, 0x0a
        /*006a*/ 	.short	(.L_25 - .L_24)
	.align		4
.L_24:
        /*006c*/ 	.word	index@(.nv.constant0._Z2nnP7latLongS0_S0_i)
        /*0070*/ 	.short	0x0380
        /*0072*/ 	.short	0x001c


	//----- nvinfo : EIATTR_SW_WAR
	.align		4
.L_25:
        /*0074*/ 	.byte	0x04, 0x36
        /*0076*/ 	.short	(.L_27 - .L_26)
.L_26:
        /*0078*/ 	.word	0x00000008
.L_27:


//--------------------- .nv.info._Z6nn_depP7latLongS0_S0_i --------------------------
	.section	.nv.info._Z6nn_depP7latLongS0_S0_i,"",@"SHT_CUDA_INFO"
	.sectionflags	@""
	.align	4


	//----- nvinfo : EIATTR_CUDA_API_VERSION
	.align		4
        /*0000*/ 	.byte	0x04, 0x37
        /*0002*/ 	.short	(.L_29 - .L_28)
.L_28:
        /*0004*/ 	.word	0x00000082


	//----- nvinfo : EIATTR_KPARAM_INFO
	.align		4
.L_29:
        /*0008*/ 	.byte	0x04, 0x17
        /*000a*/ 	.short	(.L_31 - .L_30)
.L_30:
        /*000c*/ 	.word	0x00000000
        /*0010*/ 	.short	0x0003
        /*0012*/ 	.short	0x0018
        /*0014*/ 	.byte	0x00, 0xf0, 0x11, 0x00


	//----- nvinfo : EIATTR_KPARAM_INFO
	.align		4
.L_31:
        /*0018*/ 	.byte	0x04, 0x17
        /*001a*/ 	.short	(.L_33 - .L_32)
.L_32:
        /*001c*/ 	.word	0x00000000
        /*0020*/ 	.short	0x0002
        /*0022*/ 	.short	0x0010
        /*0024*/ 	.byte	0x00, 0xf5, 0x21, 0x00


	//----- nvinfo : EIATTR_KPARAM_INFO
	.align		4
.L_33:
        /*0028*/ 	.byte	0x04, 0x17
        /*002a*/ 	.short	(.L_35 - .L_34)
.L_34:
        /*002c*/ 	.word	0x00000000
        /*0030*/ 	.short	0x0001
        /*0032*/ 	.short	0x0008
        /*0034*/ 	.byte	0x00, 0xf5, 0x21, 0x00


	//----- nvinfo : EIATTR_KPARAM_INFO
	.align		4
.L_35:
        /*0038*/ 	.byte	0x04, 0x17
        /*003a*/ 	.short	(.L_37 - .L_36)
.L_36:
        /*003c*/ 	.word	0x00000000
        /*0040*/ 	.short	0x0000
        /*0042*/ 	.short	0x0000
        /*0044*/ 	.byte	0x00, 0xf5, 0x21, 0x00


	//----- nvinfo : EIATTR_SPARSE_MMA_MASK
	.align		4
.L_37:
        /*0048*/ 	.byte	0x03, 0x50
        /*004a*/ 	.short	0x0000


	//----- nvinfo : EIATTR_MAXREG_COUNT
	.align		4
        /*004c*/ 	.byte	0x03, 0x1b
        /*004e*/ 	.short	0x00ff


	//----- nvinfo : EIATTR_EXTERNS
	.align		4
        /*0050*/ 	.byte	0x04, 0x0f
        /*0052*/ 	.short	(.L_39 - .L_38)


	//   ....[0]....
	.align		4
.L_38:
        /*0054*/ 	.word	index@(malloc)


	//   ....[1]....
	.align		4
        /*0058*/ 	.word	index@(free)


	//----- nvinfo : EIATTR_MERCURY_ISA_VERSION
	.align		4
.L_39:
        /*005c*/ 	.byte	0x03, 0x5f
        /*005e*/ 	.short	0x0101


	//----- nvinfo : EIATTR_VRC_CTA_INIT_COUNT
	.align		4
        /*0060*/ 	.byte	0x02, 0x4a
	.zero		1
	.zero		1


	//----- nvinfo : EIATTR_SYSCALL_OFFSETS
	.align		4
        /*0064*/ 	.byte	0x04, 0x46
        /*0066*/ 	.short	(.L_41 - .L_40)


	//   ....[0]....
.L_40:
        /*0068*/ 	.word	0x00000140


	//   ....[1]....
        /*006c*/ 	.word	0x00001c20


	//----- nvinfo : EIATTR_EXIT_INSTR_OFFSETS
	.align		4
.L_41:
        /*0070*/ 	.byte	0x04, 0x1c
        /*0072*/ 	.short	(.L_43 - .L_42)


	//   ....[0]....
.L_42:
        /*0074*/ 	.word	0x000000a0


	//   ....[1]....
        /*0078*/ 	.word	0x00001c30


	//----- nvinfo : EIATTR_CRS_STACK_SIZE
	.align		4
.L_43:
        /*007c*/ 	.byte	0x04, 0x1e
        /*007e*/ 	.short	(.L_45 - .L_44)
.L_44:
        /*0080*/ 	.word	0x00000000


	//----- nvinfo : EIATTR_CBANK_PARAM_SIZE
	.align		4
.L_45:
        /*0084*/ 	.byte	0x03, 0x19
        /*0086*/ 	.short	0x001c


	//----- nvinfo : EIATTR_PARAM_CBANK
	.align		4
        /*0088*/ 	.byte	0x04, 0x0a
        /*008a*/ 	.short	(.L_47 - .L_46)
	.align		4
.L_46:
        /*008c*/ 	.word	index@(.nv.constant0._Z6nn_depP7latLongS0_S0_i)
        /*0090*/ 	.short	0x0380
        /*0092*/ 	.short	0x001c


	//----- nvinfo : EIATTR_SW_WAR
	.align		4
.L_47:
        /*0094*/ 	.byte	0x04, 0x36
        /*0096*/ 	.short	(.L_49 - .L_48)
.L_48:
        /*0098*/ 	.word	0x00000008
.L_49:


//--------------------- .nv.callgraph             --------------------------
	.section	.nv.callgraph,"",@"SHT_CUDA_CALLGRAPH"
	.align	4
	.sectionentsize	8
	.align		4
        /*0000*/ 	.word	0x00000000
	.align		4
        /*0004*/ 	.word	0xffffffff
	.align		4
        /*0008*/ 	.word	index@(_Z6nn_depP7latLongS0_S0_i)
	.align		4
        /*000c*/ 	.word	index@(free)
	.align		4
        /*0010*/ 	.word	index@(_Z6nn_depP7latLongS0_S0_i)
	.align		4
        /*0014*/ 	.word	index@(malloc)
	.align		4
        /*0018*/ 	.word	0x00000000
	.align		4
        /*001c*/ 	.word	0xfffffffe
	.align		4
        /*0020*/ 	.word	0x00000000
	.align		4
        /*0024*/ 	.word	0xfffffffd
	.align		4
        /*0028*/ 	.word	0x00000000
	.align		4
        /*002c*/ 	.word	0xfffffffc


//--------------------- .nv.constant4             --------------------------
	.section	.nv.constant4,"a",@progbits
	.align	8
	.align		8
.nv.constant4:
        /*0000*/ 	.dword	malloc
	.align		8
        /*0008*/ 	.dword	free


//--------------------- .text._Z2nnP7latLongS0_S0_i --------------------------
	.section	.text._Z2nnP7latLongS0_S0_i,"ax",@progbits
	.align	128
        .global         _Z2nnP7latLongS0_S0_i
        .type           _Z2nnP7latLongS0_S0_i,@function
        .size           _Z2nnP7latLongS0_S0_i,(.L_x_24 - _Z2nnP7latLongS0_S0_i)
        .other          _Z2nnP7latLongS0_S0_i,@"STO_CUDA_ENTRY STV_DEFAULT"
_Z2nnP7latLongS0_S0_i:
.text._Z2nnP7latLongS0_S0_i:
[----:B------:R-:W-:Y:S01]  /*0000*/  LDC R1, c[0x0][0x37c] ;  /* 0x0000df00ff017b82 */ /* 0x000fe20000000800 */
[----:B------:R-:W0:Y:S01]  /*0010*/  S2R R0, SR_CTAID.Y ;  /* 0x0000000000007919 */ /* 0x000e220000002600 */
[----:B------:R-:W1:Y:S01]  /*0020*/  LDCU UR4, c[0x0][0x360] ;  /* 0x00006c00ff0477ac */ /* 0x000e620008000800 */
[----:B------:R-:W0:Y:S01]  /*0030*/  S2R R3, SR_CTAID.X ;  /* 0x0000000000037919 */ /* 0x000e220000002500 */
[----:B------:R-:W0:Y:S01]  /*0040*/  LDCU UR5, c[0x0][0x370] ;  /* 0x00006e00ff0577ac */ /* 0x000e220008000800 */
[----:B------:R-:W1:Y:S01]  /*0050*/  S2R R5, SR_TID.X ;  /* 0x0000000000057919 */ /* 0x000e620000002100 */
[----:B------:R-:W2:Y:S01]  /*0060*/  LDCU UR9, c[0x0][0x398] ;  /* 0x00007300ff0977ac */ /* 0x000ea20008000800 */
[----:B0-----:R-:W-:-:S04]  /*0070*/  IMAD R0, R0, UR5, R3 ;  /* 0x0000000500007c24 */ /* 0x001fc8000f8e0203 */
[----:B-1----:R-:W-:-:S05]  /*0080*/  IMAD R0, R0, UR4, R5 ;  /* 0x0000000400007c24 */ /* 0x002fca000f8e0205 */
[----:B--2---:R-:W-:-:S13]  /*0090*/  ISETP.GE.AND P0, PT, R0, UR9, PT ;  /* 0x0000000900007c0c */ /* 0x004fda000bf06270 */
[----:B------:R-:W-:Y:S05]  /*00a0*/  @P0 EXIT ;  /* 0x000000000000094d */ /* 0x000fea0003800000 */
[----:B------:R-:W0:Y:S01]  /*00b0*/  LDC.64 R2, c[0x0][0x388] ;  /* 0x0000e200ff027b82 */ /* 0x000e220000000a00 */
[----:B------:R-:W1:Y:S07]  /*00c0*/  LDCU.64 UR10, c[0x0][0x358] ;  /* 0x00006b00ff0a77ac */ /* 0x000e6e0008000a00 */
[----:B------:R-:W2:Y:S01]  /*00d0*/  LDC.64 R6, c[0x0][0x380] ;  /* 0x0000e000ff067b82 */ /* 0x000ea20000000a00 */
[----:B0-----:R-:W-:-:S05]  /*00e0*/  IMAD.WIDE R2, R0, 0x8, R2 ;  /* 0x0000000800027825 */ /* 0x001fca00078e0202 */
[----:B-1----:R-:W3:Y:S04]  /*00f0*/  LDG.E R4, desc[UR10][R2.64+0x4] ;  /* 0x0000040a02047981 */ /* 0x002ee8000c1e1900 */
[----:B--2---:R-:W3:Y:S04]  /*0100*/  LDG.E R11, desc[UR10][R6.64+0x4] ;  /* 0x0000040a060b7981 */ /* 0x004ee8000c1e1900 */
[----:B------:R-:W2:Y:S04]  /*0110*/  LDG.E R5, desc[UR10][R2.64] ;  /* 0x0000000a02057981 */ /* 0x000ea8000c1e1900 */
[----:B------:R-:W2:Y:S01]  /*0120*/  LDG.E R10, desc[UR10][R6.64] ;  /* 0x0000000a060a7981 */ /* 0x000ea2000c1e1900 */
[----:B------:R-:W-:Y:S01]  /*0130*/  UISETP.GE.AND UP0, UPT, UR9, 0x2, UPT ;  /* 0x000000020900788c */ /* 0x000fe2000bf06270 */
[----:B---3--:R-:W-:-:S04]  /*0140*/  FADD R9, R4, -R11 ;  /* 0x8000000b04097221 */ /* 0x008fc80000000000 */
[----:B------:R-:W-:Y:S01]  /*0150*/  FMUL R9, R9, R9 ;  /* 0x0000000909097220 */ /* 0x000fe20000400000 */
[----:B--2---:R-:W-:-:S04]  /*0160*/  FADD R8, R5, -R10 ;  /* 0x8000000a05087221 */ /* 0x004fc80000000000 */
[----:B------:R-:W-:Y:S01]  /*0170*/  FFMA R9, R8, R8, R9 ;  /* 0x0000000808097223 */ /* 0x000fe20000000009 */
[----:B------:R-:W-:Y:S06]  /*0180*/  BRA.U !UP0, `(.L_x_0) ;  /* 0x0000000908d07547 */ /* 0x000fec000b800000 */
[----:B------:R-:W-:Y:S01]  /*0190*/  UIADD3 UR5, UPT, UPT, UR9, -0x2, URZ ;  /* 0xfffffffe09057890 */ /* 0x000fe2000fffe0ff */
[----:B------:R-:W-:Y:S01]  /*01a0*/  HFMA2 R7, -RZ, RZ, 0, 0 ;  /* 0x00000000ff077431 */ /* 0x000fe200000001ff */
[----:B------:R-:W-:Y:S01]  /*01b0*/  UIADD3 UR4, UPT, UPT, UR9, -0x1, URZ ;  /* 0xffffffff09047890 */ /* 0x000fe2000fffe0ff */
[----:B------:R-:W-:Y:S01]  /*01c0*/  MOV R6, R9 ;  /* 0x0000000900067202 */ /* 0x000fe20000000f00 */
[----:B------:R-:W-:Y:S01]  /*01d0*/  UISETP.GE.U32.AND UP0, UPT, UR5, 0x7, UPT ;  /* 0x000000070500788c */ /* 0x000fe2000bf06070 */
[----:B------:R-:W-:Y:S01]  /*01e0*/  MOV R8, 0x1 ;  /* 0x0000000100087802 */ /* 0x000fe20000000f00 */
[----:B------:R-:W-:-:S07]  /*01f0*/  ULOP3.LUT UR8, UR4, 0x7, URZ, 0xc0, !UPT ;  /* 0x0000000704087892 */ /* 0x000fce000f8ec0ff */
[----:B------:R-:W-:Y:S05]  /*0200*/  BRA.U !UP0, `(.L_x_1) ;  /* 0x0000000508587547 */ /* 0x000fea000b800000 */
[----:B------:R-:W0:Y:S01]  /*0210*/  LDCU.64 UR6, c[0x0][0x380] ;  /* 0x00007000ff0677ac */ /* 0x000e220008000a00 */
[----:B------:R-:W-:Y:S02]  /*0220*/  MOV R8, RZ ;  /* 0x000000ff00087202 */ /* 0x000fe40000000f00 */
[----:B------:R-:W-:Y:S01]  /*0230*/  MOV R7, RZ ;  /* 0x000000ff00077202 */ /* 0x000fe20000000f00 */
[----:B0-----:R-:W-:-:S04]  /*0240*/  UIADD3 UR5, UP0, UPT, UR6, 0x24, URZ ;  /* 0x0000002406057890 */ /* 0x001fc8000ff1e0ff */
[----:B------:R-:W-:Y:S02]  /*0250*/  UIADD3.X UR6, UPT, UPT, URZ, UR7, URZ, UP0, !UPT ;  /* 0x00000007ff067290 */ /* 0x000fe400087fe4ff */
[----:B------:R-:W-:Y:S01]  /*0260*/  MOV R2, UR5 ;  /* 0x0000000500027c02 */ /* 0x000fe20008000f00 */
[----:B------:R-:W-:-:S03]  /*0270*/  ULOP3.LUT UR7, UR4, 0xfffffff8, URZ, 0xc0, !UPT ;  /* 0xfffffff804077892 */ /* 0x000fc6000f8ec0ff */
[----:B------:R-:W-:-:S09]  /*0280*/  MOV R3, UR6 ;  /* 0x0000000600037c02 */ /* 0x000fd20008000f00 */
.L_x_2:
[----:B------:R-:W2:Y:S04]  /*0290*/  LDG.E R21, desc[UR10][R2.64+-0x18] ;  /* 0xffffe80a02157981 */ /* 0x000ea8000c1e1900 */
[----:B------:R-:W3:Y:S04]  /*02a0*/  LDG.E R22, desc[UR10][R2.64+-0x1c] ;  /* 0xffffe40a02167981 */ /* 0x000ee8000c1e1900 */
[----:B------:R-:W4:Y:S04]  /*02b0*/  LDG.E R23, desc[UR10][R2.64+-0x10] ;  /* 0xfffff00a02177981 */ /* 0x000f28000c1e1900 */
[----:B------:R-:W5:Y:S04]  /*02c0*/  LDG.E R24, desc[UR10][R2.64+-0x14] ;  /* 0xffffec0a02187981 */ /* 0x000f68000c1e1900 */
        /* <DEDUP_REMOVED lines=11> */
[----:B------:R-:W5:Y:S01]  /*0380*/  LDG.E R12, desc[UR10][R2.64+0x1c] ;  /* 0x00001c0a020c7981 */ /* 0x000f62000c1e1900 */
[----:B--2---:R-:W-:Y:S01]  /*0390*/  FADD R21, R4, -R21 ;  /* 0x8000001504157221 */ /* 0x004fe20000000000 */
[----:B---3--:R-:W-:-:S03]  /*03a0*/  FADD R22, R5, -R22 ;  /* 0x8000001605167221 */ /* 0x008fc60000000000 */
[----:B------:R-:W-:Y:S01]  /*03b0*/  FMUL R21, R21, R21 ;  /* 0x0000001515157220 */ /* 0x000fe20000400000 */
[----:B----4-:R-:W-:-:S03]  /*03c0*/  FADD R23, R4, -R23 ;  /* 0x8000001704177221 */ /* 0x010fc60000000000 */
[----:B------:R-:W-:Y:S01]  /*03d0*/  FFMA R21, R22, R22, R21 ;  /* 0x0000001616157223 */ /* 0x000fe20000000015 */
[----:B-----5:R-:W-:Y:S01]  /*03e0*/  FADD R24, R5, -R24 ;  /* 0x8000001805187221 */ /* 0x020fe20000000000 */
[----:B------:R-:W-:-:S03]  /*03f0*/  FMUL R23, R23, R23 ;  /* 0x0000001717177220 */ /* 0x000fc60000400000 */
[C---:B------:R-:W-:Y:S01]  /*0400*/  FSETP.GEU.AND P4, PT, R21.reuse, R6, PT ;  /* 0x000000061500720b */ /* 0x040fe20003f8e000 */
[----:B------:R-:W-:Y:S01]  /*0410*/  FADD R19, R4, -R19 ;  /* 0x8000001304137221 */ /* 0x000fe20000000000 */
[----:B------:R-:W-:Y:S02]  /*0420*/  FFMA R23, R24, R24, R23 ;  /* 0x0000001818177223 */ /* 0x000fe40000000017 */
[----:B------:R-:W-:Y:S01]  /*0430*/  FSEL R6, R21, R6, !P4 ;  /* 0x0000000615067208 */ /* 0x000fe20006000000 */
[----:B------:R-:W-:Y:S01]  /*0440*/  FADD R14, R5, -R14 ;  /* 0x8000000e050e7221 */ /* 0x000fe20000000000 */
[----:B------:R-:W-:Y:S02]  /*0450*/  FMUL R19, R19, R19 ;  /* 0x0000001313137220 */ /* 0x000fe40000400000 */
[----:B------:R-:W-:Y:S01]  /*0460*/  FSETP.GEU.AND P0, PT, R23, R6, PT ;  /* 0x000000061700720b */ /* 0x000fe20003f0e000 */
[----:B------:R-:W-:Y:S01]  /*0470*/  FADD R13, R4, -R13 ;  /* 0x8000000d040d7221 */ /* 0x000fe20000000000 */
[----:B------:R-:W-:-:S02]  /*0480*/  FFMA R19, R14, R14, R19 ;  /* 0x0000000e0e137223 */ /* 0x000fc40000000013 */
[----:B------:R-:W-:Y:S01]  /*0490*/  FSEL R6, R23, R6, !P0 ;  /* 0x0000000617067208 */ /* 0x000fe20004000000 */
[----:B------:R-:W-:Y:S01]  /*04a0*/  FADD R16, R5, -R16 ;  /* 0x8000001005107221 */ /* 0x000fe20000000000 */
[----:B------:R-:W-:Y:S02]  /*04b0*/  FMUL R13, R13, R13 ;  /* 0x0000000d0d0d7220 */ /* 0x000fe40000400000 */
[C---:B------:R-:W-:Y:S01]  /*04c0*/  FSETP.GEU.AND P1, PT, R19.reuse, R6, PT ;  /* 0x000000061300720b */ /* 0x040fe20003f2e000 */
[----:B------:R-:W-:Y:S01]  /*04d0*/  FADD R15, R4, -R15 ;  /* 0x8000000f040f7221 */ /* 0x000fe20000000000 */
[----:B------:R-:W-:Y:S02]  /*04e0*/  FFMA R13, R16, R16, R13 ;  /* 0x00000010100d7223 */ /* 0x000fe4000000000d */
[----:B------:R-:W-:Y:S01]  /*04f0*/  FSEL R6, R19, R6, !P1 ;  /* 0x0000000613067208 */ /* 0x000fe20004800000 */
[----:B------:R-:W-:Y:S01]  /*0500*/  FADD R18, R5, -R18 ;  /* 0x8000001205127221 */ /* 0x000fe20000000000 */
[----:B------:R-:W-:-:S02]  /*0510*/  FMUL R15, R15, R15 ;  /* 0x0000000f0f0f7220 */ /* 0x000fc40000400000 */
        /* <DEDUP_REMOVED lines=9> */
[----:B------:R-:W-:Y:S02]  /*05b0*/  FSEL R6, R15, R6, !P3 ;  /* 0x000000060f067208 */ /* 0x000fe40005800000 */
[----:B------:R-:W-:Y:S01]  /*05c0*/  @!P4 IADD3 R7, PT, PT, R8, 0x1, RZ ;  /* 0x000000010807c810 */ /* 0x000fe20007ffe0ff */
[----:B------:R-:W-:Y:S01]  /*05d0*/  FADD R10, R5, -R10 ;  /* 0x8000000a050a7221 */ /* 0x000fe20000000000 */
[----:B------:R-:W-:Y:S01]  /*05e0*/  FMUL R11, R11, R11 ;  /* 0x0000000b0b0b7220 */ /* 0x000fe20000400000 */
[C---:B------:R-:W-:Y:S01]  /*05f0*/  FSETP.GEU.AND P4, PT, R17.reuse, R6, PT ;  /* 0x000000061100720b */ /* 0x040fe20003f8e000 */
[----:B------:R-:W-:Y:S01]  /*0600*/  FADD R9, R4, -R9 ;  /* 0x8000000904097221 */ /* 0x000fe20000000000 */
[----:B------:R-:W-:Y:S01]  /*0610*/  @!P0 IADD3 R7, PT, PT, R8, 0x2, RZ ;  /* 0x0000000208078810 */ /* 0x000fe20007ffe0ff */
[----:B------:R-:W-:Y:S01]  /*0620*/  FFMA R11, R10, R10, R11 ;  /* 0x0000000a0a0b7223 */ /* 0x000fe2000000000b */
[----:B------:R-:W-:Y:S01]  /*0630*/  FSEL R6, R17, R6, !P4 ;  /* 0x0000000611067208 */ /* 0x000fe20006000000 */
[----:B------:R-:W-:Y:S01]  /*0640*/  FADD R12, R5, -R12 ;  /* 0x8000000c050c7221 */ /* 0x000fe20000000000 */
[----:B------:R-:W-:Y:S01]  /*0650*/  @!P1 IADD3 R7, PT, PT, R8, 0x3, RZ ;  /* 0x0000000308079810 */ /* 0x000fe20007ffe0ff */
[----:B------:R-:W-:Y:S01]  /*0660*/  FMUL R9, R9, R9 ;  /* 0x0000000909097220 */ /* 0x000fe20000400000 */
[----:B------:R-:W-:-:S02]  /*0670*/  FSETP.GEU.AND P0, PT, R11, R6, PT ;  /* 0x000000060b00720b */ /* 0x000fc40003f0e000 */
[----:B------:R-:W-:Y:S01]  /*0680*/  @!P2 IADD3 R7, PT, PT, R8, 0x4, RZ ;  /* 0x000000040807a810 */ /* 0x000fe20007ffe0ff */
[----:B------:R-:W-:Y:S01]  /*0690*/  FFMA R9, R12, R12, R9 ;  /* 0x0000000c0c097223 */ /* 0x000fe20000000009 */
[C---:B------:R-:W-:Y:S02]  /*06a0*/  @!P3 IADD3 R7, PT, PT, R8.reuse, 0x5, RZ ;  /* 0x000000050807b810 */ /* 0x040fe40007ffe0ff */
[----:B------:R-:W-:Y:S02]  /*06b0*/  @!P4 IADD3 R7, PT, PT, R8, 0x6, RZ ;  /* 0x000000060807c810 */ /* 0x000fe40007ffe0ff */
[----:B------:R-:W-:Y:S02]  /*06c0*/  FSEL R6, R11, R6, !P0 ;  /* 0x000000060b067208 */ /* 0x000fe40004000000 */
[----:B------:R-:W-:-:S03]  /*06d0*/  IADD3 R2, P2, PT, R2, 0x40, RZ ;  /* 0x0000004002027810 */ /* 0x000fc60007f5e0ff */
[C---:B------:R-:W-:Y:S02]  /*06e0*/  @!P0 IADD3 R7, PT, PT, R8.reuse, 0x7, RZ ;  /* 0x0000000708078810 */ /* 0x040fe40007ffe0ff */
[----:B------:R-:W-:Y:S02]  /*06f0*/  IADD3 R8, PT, PT, R8, 0x8, RZ ;  /* 0x0000000808087810 */ /* 0x000fe40007ffe0ff */
[CC--:B------:R-:W-:Y:S02]  /*0700*/  FSETP.GEU.AND P0, PT, R9.reuse, R6.reuse, PT ;  /* 0x000000060900720b */ /* 0x0c0fe40003f0e000 */
[----:B------:R-:W-:Y:S02]  /*0710*/  ISETP.NE.AND P1, PT, R8, UR7, PT ;  /* 0x0000000708007c0c */ /* 0x000fe4000bf25270 */
[----:B------:R-:W-:Y:S02]  /*0720*/  IADD3.X R3, PT, PT, RZ, R3, RZ, P2, !PT ;  /* 0x00000003ff037210 */ /* 0x000fe400017fe4ff */
[----:B------:R-:W-:-:S02]  /*0730*/  FSEL R6, R9, R6, !P0 ;  /* 0x0000000609067208 */ /* 0x000fc40004000000 */
[----:B------:R-:W-:-:S07]  /*0740*/  SEL R7, R8, R7, !P0 ;  /* 0x0000000708077207 */ /* 0x000fce0004000000 */
[----:B------:R-:W-:Y:S05]  /*0750*/  @P1 BRA `(.L_x_2) ;  /* 0xfffffff800cc1947 */ /* 0x000fea000383ffff */
[----:B------:R-:W-:-:S07]  /*0760*/  IADD3 R8, PT, PT, R8, 0x1, RZ ;  /* 0x0000000108087810 */ /* 0x000fce0007ffe0ff */
.L_x_1:
[----:B------:R-:W-:-:S09]  /*0770*/  UISETP.NE.AND UP0, UPT, UR8, URZ, UPT ;  /* 0x000000ff0800728c */ /* 0x000fd2000bf05270 */
[----:B------:R-:W-:Y:S05]  /*0780*/  BRA.U !UP0, `(.L_x_3) ;  /* 0x0000000508407547 */ /* 0x000fea000b800000 */
[----:B------:R-:W-:Y:S02]  /*0790*/  UISETP.GE.U32.AND UP0, UPT, UR8, 0x4, UPT ;  /* 0x000000040800788c */ /* 0x000fe4000bf06070 */
[----:B------:R-:W-:-:S04]  /*07a0*/  ULOP3.LUT UR5, UR4, 0x3, URZ, 0xc0, !UPT ;  /* 0x0000000304057892 */ /* 0x000fc8000f8ec0ff */
[----:B------:R-:W-:-:S03]  /*07b0*/  UISETP.NE.AND UP1, UPT, UR5, URZ, UPT ;  /* 0x000000ff0500728c */ /* 0x000fc6000bf25270 */
[----:B------:R-:W-:Y:S08]  /*07c0*/  BRA.U !UP0, `(.L_x_4) ;  /* 0x00000001089c7547 */ /* 0x000ff0000b800000 */
[----:B------:R-:W0:Y:S02]  /*07d0*/  LDC.64 R2, c[0x0][0x380] ;  /* 0x0000e000ff027b82 */ /* 0x000e240000000a00 */
[----:B0-----:R-:W-:-:S05]  /*07e0*/  IMAD.WIDE.U32 R2, R8, 0x8, R2 ;  /* 0x0000000808027825 */ /* 0x001fca00078e0002 */
[----:B------:R-:W2:Y:S04]  /*07f0*/  LDG.E R9, desc[UR10][R2.64+0x4] ;  /* 0x0000040a02097981 */ /* 0x000ea8000c1e1900 */
[----:B------:R-:W3:Y:S04]  /*0800*/  LDG.E R10, desc[UR10][R2.64] ;  /* 0x0000000a020a7981 */ /* 0x000ee8000c1e1900 */
[----:B------:R-:W4:Y:S04]  /*0810*/  LDG.E R11, desc[UR10][R2.64+0xc] ;  /* 0x00000c0a020b7981 */ /* 0x000f28000c1e1900 */
        /* <DEDUP_REMOVED lines=24> */
[C---:B------:R-:W-:Y:S02]  /*09a0*/  FSETP.GEU.AND P2, PT, R13.reuse, R6, PT ;  /* 0x000000060d00720b */ /* 0x040fe40003f4e000 */
[----:B------:R-:W-:Y:S01]  /*09b0*/  SEL R7, R8, R7, !P0 ;  /* 0x0000000708077207 */ /* 0x000fe20004000000 */
[----:B------:R-:W-:Y:S01]  /*09c0*/  FFMA R15, R16, R16, R15 ;  /* 0x00000010100f7223 */ /* 0x000fe2000000000f */
[----:B------:R-:W-:Y:S02]  /*09d0*/  FSEL R6, R13, R6, !P2 ;  /* 0x000000060d067208 */ /* 0x000fe40005000000 */
[----:B------:R-:W-:-:S02]  /*09e0*/  @!P1 IADD3 R7, PT, PT, R8, 0x1, RZ ;  /* 0x0000000108079810 */ /* 0x000fc40007ffe0ff */
[----:B------:R-:W-:-:S04]  /*09f0*/  FSETP.GEU.AND P3, PT, R15, R6, PT ;  /* 0x000000060f00720b */ /* 0x000fc80003f6e000 */
[----:B------:R-:W-:Y:S02]  /*0a00*/  FSEL R6, R15, R6, !P3 ;  /* 0x000000060f067208 */ /* 0x000fe40005800000 */
[----:B------:R-:W-:-:S07]  /*0a10*/  @!P2 IADD3 R7, PT, PT, R8, 0x2, RZ ;  /* 0x000000020807a810 */ /* 0x000fce0007ffe0ff */
[C---:B------:R-:W-:Y:S02]  /*0a20*/  @!P3 IADD3 R7, PT, PT, R8.reuse, 0x3, RZ ;  /* 0x000000030807b810 */ /* 0x040fe40007ffe0ff */
[----:B------:R-:W-:-:S07]  /*0a30*/  IADD3 R8, PT, PT, R8, 0x4, RZ ;  /* 0x0000000408087810 */ /* 0x000fce0007ffe0ff */
.L_x_4:
[----:B------:R-:W-:Y:S05]  /*0a40*/  BRA.U !UP1, `(.L_x_3) ;  /* 0x0000000109907547 */ /* 0x000fea000b800000 */
[----:B------:R-:W-:Y:S02]  /*0a50*/  UISETP.NE.AND UP0, UPT, UR5, 0x1, UPT ;  /* 0x000000010500788c */ /* 0x000fe4000bf05270 */
[----:B------:R-:W-:-:S04]  /*0a60*/  ULOP3.LUT UR4, UR4, 0x1, URZ, 0xc0, !UPT ;  /* 0x0000000104047892 */ /* 0x000fc8000f8ec0ff */
[----:B------:R-:W-:-:S03]  /*0a70*/  UISETP.NE.U32.AND UP1, UPT, UR4, 0x1, UPT ;  /* 0x000000010400788c */ /* 0x000fc6000bf25070 */
[----:B------:R-:W-:Y:S08]  /*0a80*/  BRA.U !UP0, `(.L_x_5) ;  /* 0x0000000108547547 */ /* 0x000ff0000b800000 */
[----:B------:R-:W0:Y:S02]  /*0a90*/  LDC.64 R2, c[0x0][0x380] ;  /* 0x0000e000ff027b82 */ /* 0x000e240000000a00 */
[----:B0-----:R-:W-:-:S05]  /*0aa0*/  IMAD.WIDE.U32 R2, R8, 0x8, R2 ;  /* 0x0000000808027825 */ /* 0x001fca00078e0002 */
[----:B------:R-:W2:Y:S04]  /*0ab0*/  LDG.E R9, desc[UR10][R2.64+0x4] ;  /* 0x0000040a02097981 */ /* 0x000ea8000c1e1900 */
[----:B------:R-:W3:Y:S04]  /*0ac0*/  LDG.E R10, desc[UR10][R2.64] ;  /* 0x0000000a020a7981 */ /* 0x000ee8000c1e1900 */
[----:B------:R-:W4:Y:S04]  /*0ad0*/  LDG.E R11, desc[UR10][R2.64+0xc] ;  /* 0x00000c0a020b7981 */ /* 0x000f28000c1e1900 */
        /* <DEDUP_REMOVED lines=8> */
[----:B------:R-:W-:Y:S01]  /*0b60*/  FSETP.GEU.AND P0, PT, R9, R6, PT ;  /* 0x000000060900720b */ /* 0x000fe20003f0e000 */
[----:B------:R-:W-:-:S03]  /*0b70*/  FFMA R11, R12, R12, R11 ;  /* 0x0000000c0c0b7223 */ /* 0x000fc6000000000b */
[----:B------:R-:W-:Y:S02]  /*0b80*/  FSEL R6, R9, R6, !P0 ;  /* 0x0000000609067208 */ /* 0x000fe40004000000 */
[----:B------:R-:W-:Y:S02]  /*0b90*/  SEL R7, R8, R7, !P0 ;  /* 0x0000000708077207 */ /* 0x000fe40004000000 */
[----:B------:R-:W-:-:S04]  /*0ba0*/  FSETP.GEU.AND P1, PT, R11, R6, PT ;  /* 0x000000060b00720b */ /* 0x000fc80003f2e000 */
[----:B------:R-:W-:-:S09]  /*0bb0*/  FSEL R6, R11, R6, !P1 ;  /* 0x000000060b067208 */ /* 0x000fd20004800000 */
[C---:B------:R-:W-:Y:S02]  /*0bc0*/  @!P1 IADD3 R7, PT, PT, R8.reuse, 0x1, RZ ;  /* 0x0000000108079810 */ /* 0x040fe40007ffe0ff */
[----:B------:R-:W-:-:S07]  /*0bd0*/  IADD3 R8, PT, PT, R8, 0x2, RZ ;  /* 0x0000000208087810 */ /* 0x000fce0007ffe0ff */
.L_x_5:
[----:B------:R-:W-:Y:S05]  /*0be0*/  BRA.U UP1, `(.L_x_3) ;  /* 0x0000000101287547 */ /* 0x000fea000b800000 */
[----:B------:R-:W0:Y:S02]  /*0bf0*/  LDC.64 R2, c[0x0][0x380] ;  /* 0x0000e000ff027b82 */ /* 0x000e240000000a00 */
[----:B0-----:R-:W-:-:S05]  /*0c00*/  IMAD.WIDE.U32 R2, R8, 0x8, R2 ;  /* 0x0000000808027825 */ /* 0x001fca00078e0002 */
[----:B------:R-:W2:Y:S04]  /*0c10*/  LDG.E R9, desc[UR10][R2.64+0x4] ;  /* 0x0000040a02097981 */ /* 0x000ea8000c1e1900 */
[----:B------:R-:W3:Y:S01]  /*0c20*/  LDG.E R10, desc[UR10][R2.64] ;  /* 0x0000000a020a7981 */ /* 0x000ee2000c1e1900 */
[----:B--2---:R-:W-:Y:S01]  /*0c30*/  FADD R9, R4, -R9 ;  /* 0x8000000904097221 */ /* 0x004fe20000000000 */
[----:B---3--:R-:W-:-:S03]  /*0c40*/  FADD R10, R5, -R10 ;  /* 0x8000000a050a7221 */ /* 0x008fc60000000000 */
[----:B------:R-:W-:-:S04]  /*0c50*/  FMUL R9, R9, R9 ;  /* 0x0000000909097220 */ /* 0x000fc80000400000 */
[----:B------:R-:W-:-:S05]  /*0c60*/  FFMA R9, R10, R10, R9 ;  /* 0x0000000a0a097223 */ /* 0x000fca0000000009 */
[----:B------:R-:W-:-:S04]  /*0c70*/  FSETP.GEU.AND P0, PT, R9, R6, PT ;  /* 0x000000060900720b */ /* 0x000fc80003f0e000 */
[----:B------:R-:W-:-:S09]  /*0c80*/  SEL R7, R8, R7, !P0 ;  /* 0x0000000708077207 */ /* 0x000fd20004000000 */
.L_x_3:
[----:B------:R-:W0:Y:S02]  /*0c90*/  LDC.64 R2, c[0x0][0x380] ;  /* 0x0000e000ff027b82 */ /* 0x000e240000000a00 */
[----:B0-----:R-:W-:-:S05]  /*0ca0*/  IMAD.WIDE.U32 R2, R7, 0x8, R2 ;  /* 0x0000000807027825 */ /* 0x001fca00078e0002 */
[----:B------:R0:W5:Y:S04]  /*0cb0*/  LDG.E R10, desc[UR10][R2.64] ;  /* 0x0000000a020a7981 */ /* 0x000168000c1e1900 */
[----:B------:R0:W5:Y:S02]  /*0cc0*/  LDG.E R11, desc[UR10][R2.64+0x4] ;  /* 0x0000040a020b7981 */ /* 0x000164000c1e1900 */
.L_x_0:
[----:B0-----:R-:W0:Y:S02]  /*0cd0*/  LDC.64 R2, c[0x0][0x390] ;  /* 0x0000e400ff027b82 */ /* 0x001e240000000a00 */
[----:B0-----:R-:W-:-:S05]  /*0ce0*/  IMAD.WIDE R2, R0, 0x8, R2 ;  /* 0x0000000800027825 */ /* 0x001fca00078e0202 */
[----:B-----5:R-:W-:Y:S04]  /*0cf0*/  STG.E desc[UR10][R2.64], R10 ;  /* 0x0000000a02007986 */ /* 0x020fe8000c10190a */
[----:B------:R-:W-:Y:S01]  /*0d00*/  STG.E desc[UR10][R2.64+0x4], R11 ;  /* 0x0000040b02007986 */ /* 0x000fe2000c10190a */
[----:B------:R-:W-:Y:S05]  /*0d10*/  EXIT ;  /* 0x000000000000794d */ /* 0x000fea0003800000 */
.L_x_6:
[----:B------:R-:W-:-:S00]  /*0d20*/  BRA `(.L_x_6) ;  /* 0xfffffffc00fc7947 */ /* 0x000fc0000383ffff */
[----:B------:R-:W-:-:S00]  /*0d30*/  NOP ;  /* 0x0000000000007918 */ /* 0x000fc00000000000 */
        /* <DEDUP_REMOVED lines=12> */
.L_x_24:


//--------------------- .text._Z6nn_depP7latLongS0_S0_i --------------------------
	.section	.text._Z6nn_depP7latLongS0_S0_i,"ax",@progbits
	.align	128
        .global         _Z6nn_depP7latLongS0_S0_i
        .type           _Z6nn_depP7latLongS0_S0_i,@function
        .size           _Z6nn_depP7latLongS0_S0_i,(.L_x_25 - _Z6nn_depP7latLongS0_S0_i)
        .other          _Z6nn_depP7latLongS0_S0_i,@"STO_CUDA_ENTRY STV_DEFAULT"
_Z6nn_depP7latLongS0_S0_i:
.text._Z6nn_depP7latLongS0_S0_i:
[----:B------:R-:W0:Y:S01]  /*0000*/  LDC R1, c[0x0][0x37c] ;  /* 0x0000df00ff017b82 */ /* 0x000e220000000800 */
[----:B------:R-:W1:Y:S01]  /*0010*/  S2R R16, SR_CTAID.Y ;  /* 0x0000000000107919 */ /* 0x000e620000002600 */
[----:B------:R-:W2:Y:S01]  /*0020*/  LDCU UR5, c[0x0][0x360] ;  /* 0x00006c00ff0577ac */ /* 0x000ea20008000800 */
[----:B------:R-:W1:Y:S01]  /*0030*/  S2R R3, SR_CTAID.X ;  /* 0x0000000000037919 */ /* 0x000e620000002500 */
[----:B------:R-:W1:Y:S01]  /*0040*/  LDCU UR6, c[0x0][0x370] ;  /* 0x00006e00ff0677ac */ /* 0x000e620008000800 */
[----:B------:R-:W2:Y:S01]  /*0050*/  S2R R5, SR_TID.X ;  /* 0x0000000000057919 */ /* 0x000ea20000002100 */
[----:B------:R-:W3:Y:S01]  /*0060*/  LDCU UR4, c[0x0][0x398] ;  /* 0x00007300ff0477ac */ /* 0x000ee20008000800 */
[----:B-1----:R-:W-:-:S04]  /*0070*/  IMAD R16, R16, UR6, R3 ;  /* 0x0000000610107c24 */ /* 0x002fc8000f8e0203 */
[----:B--2---:R-:W-:-:S05]  /*0080*/  IMAD R16, R16, UR5, R5 ;  /* 0x0000000510107c24 */ /* 0x004fca000f8e0205 */
[----:B---3--:R-:W-:-:S13]  /*0090*/  ISETP.GE.AND P0, PT, R16, UR4, PT ;  /* 0x0000000410007c0c */ /* 0x008fda000bf06270 */
[----:B0-----:R-:W-:Y:S05]  /*00a0*/  @P0 EXIT ;  /* 0x000000000000094d */ /* 0x001fea0003800000 */
[----:B------:R-:W-:Y:S01]  /*00b0*/  MOV R0, 0x0 ;  /* 0x0000000000007802 */ /* 0x000fe20000000f00 */
[----:B------:R-:W-:-:S03]  /*00c0*/  UIMAD.WIDE UR4, UR4, 0x4, URZ ;  /* 0x00000004040478a5 */ /* 0x000fc6000f8e02ff */
[----:B------:R0:W1:Y:S03]  /*00d0*/  LDC.64 R2, c[0x4][R0] ;  /* 0x0100000000027b82 */ /* 0x0000660000000a00 */
[----:B------:R-:W-:Y:S02]  /*00e0*/  IMAD.U32 R7, RZ, RZ, UR5 ;  /* 0x00000005ff077e24 */ /* 0x000fe4000f8e00ff */
[----:B------:R-:W-:Y:S02]  /*00f0*/  IMAD.U32 R5, RZ, RZ, UR5 ;  /* 0x00000005ff057e24 */ /* 0x000fe4000f8e00ff */
[----:B------:R-:W-:Y:S02]  /*0100*/  IMAD.U32 R4, RZ, RZ, UR4 ;  /* 0x00000004ff047e24 */ /* 0x000fe4000f8e00ff */
[----:B------:R-:W-:Y:S02]  /*0110*/  IMAD.U32 R6, RZ, RZ, UR4 ;  /* 0x00000004ff067e24 */ /* 0x000fe4000f8e00ff */
[----:B0-----:R-:W-:-:S07]  /*0120*/  IMAD.MOV.U32 R5, RZ, RZ, R7 ;  /* 0x000000ffff057224 */ /* 0x001fce00078e0007 */
[----:B------:R-:W-:-:S07]  /*0130*/  LEPC R20, `(.L_x_7) ;  /* 0x000000001014794e */ /* 0x000fce0000000000 */
[----:B-1----:R-:W-:Y:S05]  /*0140*/  CALL.ABS.NOINC R2 ;  /* 0x0000000002007343 */ /* 0x002fea0003c00000 */
.L_x_7:
[----:B------:R-:W0:Y:S08]  /*0150*/  LDC R0, c[0x0][0x398] ;  /* 0x0000e600ff007b82 */ /* 0x000e300000000800 */
[----:B------:R-:W1:Y:S01]  /*0160*/  LDC.64 R8, c[0x0][0x358] ;  /* 0x0000d600ff087b82 */ /* 0x000e620000000a00 */
[----:B0-----:R-:W-:-:S13]  /*0170*/  ISETP.GE.AND P0, PT, R0, 0x1, PT ;  /* 0x000000010000780c */ /* 0x001fda0003f06270 */
[----:B-1----:R-:W-:Y:S05]  /*0180*/  @!P0 BRA `(.L_x_8) ;  /* 0x0000000c00788947 */ /* 0x002fea0003800000 */
[----:B------:R-:W0:Y:S01]  /*0190*/  LDC.64 R2, c[0x0][0x388] ;  /* 0x0000e200ff027b82 */ /* 0x000e220000000a00 */
[C---:B------:R-:W-:Y:S01]  /*01a0*/  ISETP.GE.U32.AND P0, PT, R0.reuse, 0x8, PT ;  /* 0x000000080000780c */ /* 0x040fe20003f06070 */
[----:B------:R-:W-:Y:S01]  /*01b0*/  IMAD.MOV.U32 R7, RZ, RZ, RZ ;  /* 0x000000ffff077224 */ /* 0x000fe200078e00ff */
[----:B------:R-:W-:-:S04]  /*01c0*/  LOP3.LUT R19, R0, 0x7, RZ, 0xc0, !PT ;  /* 0x0000000700137812 */ /* 0x000fc800078ec0ff */
[----:B------:R-:W-:Y:S01]  /*01d0*/  ISETP.NE.AND P1, PT, R19, RZ, PT ;  /* 0x000000ff1300720c */ /* 0x000fe20003f25270 */
[----:B0-----:R-:W-:-:S06]  /*01e0*/  IMAD.WIDE R2, R16, 0x8, R2 ;  /* 0x0000000810027825 */ /* 0x001fcc00078e0202 */
[----:B------:R-:W-:Y:S06]  /*01f0*/  @!P0 BRA `(.L_x_9) ;  /* 0x0000000400988947 */ /* 0x000fec0003800000 */
[----:B------:R-:W0:Y:S01]  /*0200*/  LDCU.64 UR4, c[0x0][0x380] ;  /* 0x00007000ff0477ac */ /* 0x000e220008000a00 */
[----:B------:R-:W-:Y:S01]  /*0210*/  LOP3.LUT R7, R0, 0x7ffffff8, RZ, 0xc0, !PT ;  /* 0x7ffffff800077812 */ /* 0x000fe200078ec0ff */
[----:B------:R-:W-:Y:S01]  /*0220*/  BSSY.RECONVERGENT B0, `(.L_x_9) ;  /* 0x0000063000007945 */ /* 0x000fe20003800200 */
[----:B------:R-:W-:-:S03]  /*0230*/  IADD3 R18, P0, PT, R4, 0x10, RZ ;  /* 0x0000001004127810 */ /* 0x000fc60007f1e0ff */
[----:B------:R-:W-:Y:S02]  /*0240*/  IMAD.MOV R6, RZ, RZ, -R7 ;  /* 0x000000ffff067224 */ /* 0x000fe400078e0a07 */
[----:B------:R-:W-:Y:S01]  /*0250*/  IMAD.X R21, RZ, RZ, R5, P0 ;  /* 0x000000ffff157224 */ /* 0x000fe200000e0605 */
[----:B0-----:R-:W-:-:S04]  /*0260*/  UIADD3 UR4, UP0, UPT, UR4, 0x20, URZ ;  /* 0x0000002004047890 */ /* 0x001fc8000ff1e0ff */
[----:B------:R-:W-:Y:S02]  /*0270*/  UIADD3.X UR5, UPT, UPT, URZ, UR5, URZ, UP0, !UPT ;  /* 0x00000005ff057290 */ /* 0x000fe400087fe4ff */
[----:B------:R-:W-:-:S04]  /*0280*/  IMAD.U32 R10, RZ, RZ, UR4 ;  /* 0x00000004ff0a7e24 */ /* 0x000fc8000f8e00ff */
[----:B------:R-:W-:-:S07]  /*0290*/  IMAD.U32 R11, RZ, RZ, UR5 ;  /* 0x00000005ff0b7e24 */ /* 0x000fce000f8e00ff */
.L_x_10:
[C---:B------:R-:W-:Y:S02]  /*02a0*/  R2UR UR8, R8.reuse ;  /* 0x00000000080872ca */ /* 0x040fe400000e0000 */
[C---:B------:R-:W-:Y:S02]  /*02b0*/  R2UR UR9, R9.reuse ;  /* 0x00000000090972ca */ /* 0x040fe400000e0000 */
[C---:B------:R-:W-:Y:S02]  /*02c0*/  R2UR UR10, R8.reuse ;  /* 0x00000000080a72ca */ /* 0x040fe400000e0000 */
[C---:B------:R-:W-:Y:S02]  /*02d0*/  R2UR UR11, R9.reuse ;  /* 0x00000000090b72ca */ /* 0x040fe400000e0000 */
[----:B------:R-:W-:Y:S02]  /*02e0*/  R2UR UR4, R8 ;  /* 0x00000000080472ca */ /* 0x000fe400000e0000 */
[----:B------:R-:W-:-:S02]  /*02f0*/  R2UR UR5, R9 ;  /* 0x00000000090572ca */ /* 0x000fc400000e0000 */
[C---:B------:R-:W-:Y:S02]  /*0300*/  R2UR UR6, R8.reuse ;  /* 0x00000000080672ca */ /* 0x040fe400000e0000 */
[----:B------:R-:W-:Y:S01]  /*0310*/  R2UR UR7, R9 ;  /* 0x00000000090772ca */ /* 0x000fe200000e0000 */
[----:B------:R-:W2:Y:S04]  /*0320*/  LDG.E R14, desc[UR8][R2.64+0x4] ;  /* 0x00000408020e7981 */ /* 0x000ea8000c1e1900 */
[----:B0-----:R-:W2:Y:S04]  /*0330*/  LDG.E R15, desc[UR10][R10.64+-0x1c] ;  /* 0xffffe40a0a0f7981 */ /* 0x001ea8000c1e1900 */
[----:B------:R-:W3:Y:S04]  /*0340*/  LDG.E R12, desc[UR4][R2.64] ;  /* 0x00000004020c7981 */ /* 0x000ee8000c1e1900 */
[----:B------:R-:W3:Y:S01]  /*0350*/  LDG.E R13, desc[UR6][R10.64+-0x20] ;  /* 0xffffe0060a0d7981 */ /* 0x000ee2000c1e1900 */
[----:B------:R-:W-:-:S02]  /*0360*/  R2UR UR12, R8 ;  /* 0x00000000080c72ca */ /* 0x000fc400000e0000 */
[----:B------:R-:W-:Y:S01]  /*0370*/  R2UR UR13, R9 ;  /* 0x00000000090d72ca */ /* 0x000fe200000e0000 */
[----:B--2---:R-:W-:Y:S01]  /*0380*/  FADD R14, R14, -R15 ;  /* 0x8000000f0e0e7221 */ /* 0x004fe20000000000 */
[----:B---3--:R-:W-:-:S03]  /*0390*/  FADD R12, R12, -R13 ;  /* 0x8000000d0c0c7221 */ /* 0x008fc60000000000 */
[----:B------:R-:W-:-:S04]  /*03a0*/  FMUL R13, R14, R14 ;  /* 0x0000000e0e0d7220 */ /* 0x000fc80000400000 */
[----:B------:R-:W-:Y:S01]  /*03b0*/  FFMA R15, R12, R12, R13 ;  /* 0x0000000c0c0f7223 */ /* 0x000fe2000000000d */
[----:B------:R-:W-:Y:S02]  /*03c0*/  IMAD.MOV.U32 R12, RZ, RZ, R18 ;  /* 0x000000ffff0c7224 */ /* 0x000fe400078e0012 */
[----:B------:R-:W-:-:S05]  /*03d0*/  IMAD.MOV.U32 R13, RZ, RZ, R21 ;  /* 0x000000ffff0d7224 */ /* 0x000fca00078e0015 */
[----:B------:R0:W-:Y:S04]  /*03e0*/  ST.E desc[UR4][R12.64+-0x10], R15 ;  /* 0xfffff00f0c007985 */ /* 0x0001e8000c101904 */
[----:B------:R-:W2:Y:S04]  /*03f0*/  LDG.E R18, desc[UR10][R2.64+0x4] ;  /* 0x0000040a02127981 */ /* 0x000ea8000c1e1900 */
[----:B------:R-:W2:Y:S04]  /*0400*/  LDG.E R21, desc[UR12][R10.64+-0x14] ;  /* 0xffffec0c0a157981 */ /* 0x000ea8000c1e1900 */
[----:B------:R-:W3:Y:S04]  /*0410*/  LDG.E R14, desc[UR6][R2.64] ;  /* 0x00000006020e7981 */ /* 0x000ee8000c1e1900 */
[----:B------:R-:W3:Y:S01]  /*0420*/  LDG.E R17, desc[UR8][R10.64+-0x18] ;  /* 0xffffe8080a117981 */ /* 0x000ee2000c1e1900 */
[----:B--2---:R-:W-:Y:S01]  /*0430*/  FADD R18, R18, -R21 ;  /* 0x8000001512127221 */ /* 0x004fe20000000000 */
[----:B---3--:R-:W-:-:S03]  /*0440*/  FADD R14, R14, -R17 ;  /* 0x800000110e0e7221 */ /* 0x008fc60000000000 */
[----:B------:R-:W-:-:S04]  /*0450*/  FMUL R17, R18, R18 ;  /* 0x0000001212117220 */ /* 0x000fc80000400000 */
[----:B------:R-:W-:-:S05]  /*0460*/  FFMA R17, R14, R14, R17 ;  /* 0x0000000e0e117223 */ /* 0x000fca0000000011 */
[----:B------:R1:W-:Y:S04]  /*0470*/  ST.E desc[UR4][R12.64+-0xc], R17 ;  /* 0xfffff4110c007985 */ /* 0x0003e8000c101904 */
[----:B------:R-:W2:Y:S04]  /*0480*/  LDG.E R18, desc[UR10][R2.64+0x4] ;  /* 0x0000040a02127981 */ /* 0x000ea8000c1e1900 */
[----:B------:R-:W2:Y:S04]  /*0490*/  LDG.E R21, desc[UR12][R10.64+-0xc] ;  /* 0xfffff40c0a157981 */ /* 0x000ea8000c1e1900 */
[----:B------:R-:W3:Y:S04]  /*04a0*/  LDG.E R14, desc[UR6][R2.64] ;  /* 0x00000006020e7981 */ /* 0x000ee8000c1e1900 */
[----:B0-----:R-:W3:Y:S01]  /*04b0*/  LDG.E R15, desc[UR8][R10.64+-0x10] ;  /* 0xfffff0080a0f7981 */ /* 0x001ee2000c1e1900 */
        /* <DEDUP_REMOVED lines=8> */
[----:B-1----:R-:W3:Y:S01]  /*0540*/  LDG.E R17, desc[UR8][R10.64+-0x8] ;  /* 0xfffff8080a117981 */ /* 0x002ee2000c1e1900 */
        /* <DEDUP_REMOVED lines=35> */
[----:B-1----:R1:W3:Y:S01]  /*0780*/  LDG.E R17, desc[UR8][R10.64+0x18] ;  /* 0x000018080a117981 */ /* 0x0022e2000c1e1900 */
[----:B------:R-:W-:-:S05]  /*0790*/  VIADD R6, R6, 0x8 ;  /* 0x0000000806067836 */ /* 0x000fca0000000000 */
[----:B------:R-:W-:Y:S02]  /*07a0*/  ISETP.NE.AND P0, PT, R6, RZ, PT ;  /* 0x000000ff0600720c */ /* 0x000fe40003f05270 */
[----:B-1----:R-:W-:-:S05]  /*07b0*/  IADD3 R10, P2, PT, R10, 0x40, RZ ;  /* 0x000000400a0a7810 */ /* 0x002fca0007f5e0ff */
[----:B------:R-:W-:Y:S02]  /*07c0*/  IMAD.X R11, RZ, RZ, R11, P2 ;  /* 0x000000ffff0b7224 */ /* 0x000fe400010e060b */
[----:B--2---:R-:W-:Y:S01]  /*07d0*/  FADD R18, R18, -R21 ;  /* 0x8000001512127221 */ /* 0x004fe20000000000 */
[----:B---3--:R-:W-:-:S03]  /*07e0*/  FADD R14, R14, -R17 ;  /* 0x800000110e0e7221 */ /* 0x008fc60000000000 */
[----:B------:R-:W-:Y:S01]  /*07f0*/  FMUL R17, R18, R18 ;  /* 0x0000001212117220 */ /* 0x000fe20000400000 */
[----:B------:R-:W-:-:S03]  /*0800*/  IADD3 R18, P3, PT, R12, 0x20, RZ ;  /* 0x000000200c127810 */ /* 0x000fc60007f7e0ff */
[----:B------:R-:W-:Y:S02]  /*0810*/  FFMA R17, R14, R14, R17 ;  /* 0x0000000e0e117223 */ /* 0x000fe40000000011 */
[----:B------:R-:W-:-:S03]  /*0820*/  IMAD.X R21, RZ, RZ, R13, P3 ;  /* 0x000000ffff157224 */ /* 0x000fc600018e060d */
[----:B------:R0:W-:Y:S01]  /*0830*/  ST.E desc[UR4][R12.64+0xc], R17 ;  /* 0x00000c110c007985 */ /* 0x0001e2000c101904 */
[----:B------:R-:W-:Y:S05]  /*0840*/  @P0 BRA `(.L_x_10) ;  /* 0xfffffff800940947 */ /* 0x000fea000383ffff */
[----:B------:R-:W-:Y:S05]  /*0850*/  BSYNC.RECONVERGENT B0 ;  /* 0x0000000000007941 */ /* 0x000fea0003800200 */
.L_x_9:
[----:B------:R-:W-:Y:S05]  /*0860*/  @!P1 BRA `(.L_x_8) ;  /* 0x0000000400c09947 */ /* 0x000fea0003800000 */
[----:B------:R-:W-:Y:S02]  /*0870*/  ISETP.GE.U32.AND P0, PT, R19, 0x4, PT ;  /* 0x000000041300780c */ /* 0x000fe40003f06070 */
[----:B------:R-:W-:-:S04]  /*0880*/  LOP3.LUT R18, R0, 0x3, RZ, 0xc0, !PT ;  /* 0x0000000300127812 */ /* 0x000fc800078ec0ff */
[----:B------:R-:W-:-:S07]  /*0890*/  ISETP.NE.AND P1, PT, R18, RZ, PT ;  /* 0x000000ff1200720c */ /* 0x000fce0003f25270 */
[----:B------:R-:W-:Y:S06]  /*08a0*/  @!P0 BRA `(.L_x_11) ;  /* 0x0000000000c88947 */ /* 0x000fec0003800000 */
[----:B------:R-:W1:Y:S01]  /*08b0*/  LDC.64 R10, c[0x0][0x380] ;  /* 0x0000e000ff0a7b82 */ /* 0x000e620000000a00 */
[C---:B------:R-:W-:Y:S02]  /*08c0*/  R2UR UR8, R8.reuse ;  /* 0x00000000080872ca */ /* 0x040fe400000e0000 */
[C---:B------:R-:W-:Y:S02]  /*08d0*/  R2UR UR9, R9.reuse ;  /* 0x00000000090972ca */ /* 0x040fe400000e0000 */
[C---:B------:R-:W-:Y:S02]  /*08e0*/  R2UR UR10, R8.reuse ;  /* 0x00000000080a72ca */ /* 0x040fe400000e0000 */
[C---:B------:R-:W-:Y:S02]  /*08f0*/  R2UR UR11, R9.reuse ;  /* 0x00000000090b72ca */ /* 0x040fe400000e0000 */
[----:B------:R-:W-:Y:S02]  /*0900*/  R2UR UR4, R8 ;  /* 0x00000000080472ca */ /* 0x000fe400000e0000 */
[----:B------:R-:W-:-:S02]  /*0910*/  R2UR UR5, R9 ;  /* 0x00000000090572ca */ /* 0x000fc400000e0000 */
[----:B------:R-:W-:Y:S02]  /*0920*/  R2UR UR6, R8 ;  /* 0x00000000080672ca */ /* 0x000fe400000e0000 */
[----:B------:R-:W-:Y:S01]  /*0930*/  R2UR UR7, R9 ;  /* 0x00000000090772ca */ /* 0x000fe200000e0000 */
[----:B0-----:R-:W2:Y:S01]  /*0940*/  LDG.E R12, desc[UR8][R2.64+0x4] ;  /* 0x00000408020c7981 */ /* 0x001ea2000c1e1900 */
[----:B-1----:R-:W-:-:S07]  /*0950*/  IMAD.WIDE.U32 R10, R7, 0x8, R10 ;  /* 0x00000008070a7825 */ /* 0x002fce00078e000a */
[----:B------:R-:W3:Y:S04]  /*0960*/  LDG.E R6, desc[UR4][R2.64] ;  /* 0x0000000402067981 */ /* 0x000ee8000c1e1900 */
[----:B------:R-:W2:Y:S04]  /*0970*/  LDG.E R15, desc[UR10][R10.64+0x4] ;  /* 0x0000040a0a0f7981 */ /* 0x000ea8000c1e1900 */
[----:B------:R-:W3:Y:S01]  /*0980*/  LDG.E R13, desc[UR6][R10.64] ;  /* 0x000000060a0d7981 */ /* 0x000ee2000c1e1900 */
[----:B------:R-:W-:Y:S02]  /*0990*/  R2UR UR12, R8 ;  /* 0x00000000080c72ca */ /* 0x000fe400000e0000 */
[----:B------:R-:W-:Y:S01]  /*09a0*/  R2UR UR13, R9 ;  /* 0x00000000090d72ca */ /* 0x000fe200000e0000 */
[----:B--2---:R-:W-:Y:S01]  /*09b0*/  FADD R12, R12, -R15 ;  /* 0x8000000f0c0c7221 */ /* 0x004fe20000000000 */
[----:B---3--:R-:W-:-:S03]  /*09c0*/  FADD R6, R6, -R13 ;  /* 0x8000000d06067221 */ /* 0x008fc60000000000 */
[----:B------:R-:W-:-:S04]  /*09d0*/  FMUL R13, R12, R12 ;  /* 0x0000000c0c0d7220 */ /* 0x000fc80000400000 */
[----:B------:R-:W-:Y:S01]  /*09e0*/  FFMA R15, R6, R6, R13 ;  /* 0x00000006060f7223 */ /* 0x000fe2000000000d */
[----:B------:R-:W-:-:S05]  /*09f0*/  IMAD.WIDE.U32 R12, R7, 0x4, R4 ;  /* 0x00000004070c7825 */ /* 0x000fca00078e0004 */
        /* <DEDUP_REMOVED lines=19> */
[----:B------:R-:W3:Y:S04]  /*0b30*/  LDG.E R19, desc[UR12][R10.64+0x1c] ;  /* 0x00001c0c0a137981 */ /* 0x000ee8000c1e1900 */
[----:B------:R-:W3:Y:S04]  /*0b40*/  LDG.E R14, desc[UR10][R2.64+0x4] ;  /* 0x0000040a020e7981 */ /* 0x000ee8000c1e1900 */
[----:B-1----:R-:W4:Y:S04]  /*0b50*/  LDG.E R17, desc[UR8][R10.64+0x18] ;  /* 0x000018080a117981 */ /* 0x002f28000c1e1900 */
[----:B------:R-:W4:Y:S01]  /*0b60*/  LDG.E R6, desc[UR6][R2.64] ;  /* 0x0000000602067981 */ /* 0x000f22000c1e1900 */
[----:B------:R-:W-:-:S02]  /*0b70*/  VIADD R7, R7, 0x4 ;  /* 0x0000000407077836 */ /* 0x000fc40000000000 */
[----:B---3--:R-:W-:Y:S01]  /*0b80*/  FADD R14, R14, -R19 ;  /* 0x800000130e0e7221 */ /* 0x008fe20000000000 */
[----:B----4-:R-:W-:-:S03]  /*0b90*/  FADD R6, R6, -R17 ;  /* 0x8000001106067221 */ /* 0x010fc60000000000 */
[----:B------:R-:W-:-:S04]  /*0ba0*/  FMUL R17, R14, R14 ;  /* 0x0000000e0e117220 */ /* 0x000fc80000400000 */
[----:B------:R-:W-:-:S05]  /*0bb0*/  FFMA R17, R6, R6, R17 ;  /* 0x0000000606117223 */ /* 0x000fca0000000011 */
[----:B------:R2:W-:Y:S02]  /*0bc0*/  ST.E desc[UR4][R12.64+0xc], R17 ;  /* 0x00000c110c007985 */ /* 0x0005e4000c101904 */
.L_x_11:
[----:B------:R-:W-:Y:S05]  /*0bd0*/  @!P1 BRA `(.L_x_8) ;  /* 0x0000000000e49947 */ /* 0x000fea0003800000 */
[----:B------:R-:W-:Y:S02]  /*0be0*/  ISETP.NE.AND P0, PT, R18, 0x1, PT ;  /* 0x000000011200780c */ /* 0x000fe40003f05270 */
[----:B------:R-:W-:-:S04]  /*0bf0*/  LOP3.LUT R6, R0, 0x1, RZ, 0xc0, !PT ;  /* 0x0000000100067812 */ /* 0x000fc800078ec0ff */
[----:B------:R-:W-:-:S07]  /*0c00*/  ISETP.NE.U32.AND P1, PT, R6, 0x1, PT ;  /* 0x000000010600780c */ /* 0x000fce0003f25070 */
        /* <DEDUP_REMOVED lines=10> */
[----:B0-2---:R-:W2:Y:S01]  /*0cb0*/  LDG.E R12, desc[UR8][R2.64+0x4] ;  /* 0x00000408020c7981 */ /* 0x005ea2000c1e1900 */
        /* <DEDUP_REMOVED lines=16> */
[----:B------:R-:W-:-:S02]  /*0dc0*/  VIADD R7, R7, 0x2 ;  /* 0x0000000207077836 */ /* 0x000fc40000000000 */
[----:B--2---:R-:W-:Y:S01]  /*0dd0*/  FADD R14, R14, -R19 ;  /* 0x800000130e0e7221 */ /* 0x004fe20000000000 */
[----:B---3--:R-:W-:-:S03]  /*0de0*/  FADD R6, R6, -R17 ;  /* 0x8000001106067221 */ /* 0x008fc60000000000 */
[----:B------:R-:W-:-:S04]  /*0df0*/  FMUL R17, R14, R14 ;  /* 0x0000000e0e117220 */ /* 0x000fc80000400000 */
[----:B------:R-:W-:-:S05]  /*0e00*/  FFMA R17, R6, R6, R17 ;  /* 0x0000000606117223 */ /* 0x000fca0000000011 */
[----:B------:R1:W-:Y:S02]  /*0e10*/  ST.E desc[UR4][R12.64+0x4], R17 ;  /* 0x000004110c007985 */ /* 0x0003e4000c101904 */
.L_x_12:
[----:B------:R-:W-:Y:S05]  /*0e20*/  @P1 BRA `(.L_x_8) ;  /* 0x0000000000501947 */ /* 0x000fea0003800000 */
[----:B------:R-:W3:Y:S01]  /*0e30*/  LDC.64 R10, c[0x0][0x380] ;  /* 0x0000e000ff0a7b82 */ /* 0x000ee20000000a00 */
        /* <DEDUP_REMOVED lines=8> */
[----:B012---:R-:W2:Y:S01]  /*0ec0*/  LDG.E R12, desc[UR8][R2.64+0x4] ;  /* 0x00000408020c7981 */ /* 0x007ea2000c1e1900 */
[----:B---3--:R-:W-:-:S07]  /*0ed0*/  IMAD.WIDE.U32 R10, R7, 0x8, R10 ;  /* 0x00000008070a7825 */ /* 0x008fce00078e000a */
[----:B------:R-:W3:Y:S04]  /*0ee0*/  LDG.E R6, desc[UR4][R2.64] ;  /* 0x0000000402067981 */ /* 0x000ee8000c1e1900 */
[----:B------:R-:W2:Y:S04]  /*0ef0*/  LDG.E R15, desc[UR10][R10.64+0x4] ;  /* 0x0000040a0a0f7981 */ /* 0x000ea8000c1e1900 */
[----:B------:R-:W3:Y:S01]  /*0f00*/  LDG.E R13, desc[UR6][R10.64] ;  /* 0x000000060a0d7981 */ /* 0x000ee2000c1e1900 */
[----:B--2---:R-:W-:Y:S01]  /*0f10*/  FADD R12, R12, -R15 ;  /* 0x8000000f0c0c7221 */ /* 0x004fe20000000000 */
[----:B---3--:R-:W-:-:S03]  /*0f20*/  FADD R13, R6, -R13 ;  /* 0x8000000d060d7221 */ /* 0x008fc60000000000 */
[----:B------:R-:W-:Y:S01]  /*0f30*/  FMUL R12, R12, R12 ;  /* 0x0000000c0c0c7220 */ /* 0x000fe20000400000 */
[----:B------:R-:W-:-:S04]  /*0f40*/  IMAD.WIDE.U32 R6, R7, 0x4, R4 ;  /* 0x0000000407067825 */ /* 0x000fc800078e0004 */
[----:B------:R-:W-:-:S05]  /*0f50*/  FFMA R13, R13, R13, R12 ;  /* 0x0000000d0d0d7223 */ /* 0x000fca000000000c */
[----:B------:R3:W-:Y:S02]  /*0f60*/  ST.E desc[UR4][R6.64], R13 ;  /* 0x0000000d06007985 */ /* 0x0007e4000c101904 */
.L_x_8:
[----:B------:R-:W-:Y:S02]  /*0f70*/  ISETP.GE.AND P0, PT, R0, 0x2, PT ;  /* 0x000000020000780c */ /* 0x000fe40003f06270 */
[----:B---3--:R-:W-:-:S11]  /*0f80*/  CS2R R6, SRZ ;  /* 0x0000000000067805 */ /* 0x008fd6000001ff00 */
[----:B------:R-:W-:Y:S05]  /*0f90*/  @!P0 BRA `(.L_x_13) ;  /* 0x0000000800d88947 */ /* 0x000fea0003800000 */
[----:B------:R-:W-:Y:S01]  /*0fa0*/  VIADD R2, R0, 0xfffffffe ;  /* 0xfffffffe00027836 */ /* 0x000fe20000000000 */
[----:B------:R-:W-:Y:S02]  /*0fb0*/  R2UR UR4, R8 ;  /* 0x00000000080472ca */ /* 0x000fe400000e0000 */
[----:B------:R-:W-:Y:S02]  /*0fc0*/  R2UR UR5, R9 ;  /* 0x00000000090572ca */ /* 0x000fe400000e0000 */
[----:B------:R-:W-:Y:S01]  /*0fd0*/  ISETP.GE.U32.AND P0, PT, R2, 0xf, PT ;  /* 0x0000000f0200780c */ /* 0x000fe20003f06070 */
[----:B------:R-:W-:Y:S02]  /*0fe0*/  VIADD R0, R0, 0xffffffff ;  /* 0xffffffff00007836 */ /* 0x000fe40000000000 */
[----:B------:R-:W-:Y:S02]  /*0ff0*/  IMAD.MOV.U32 R6, RZ, RZ, RZ ;  /* 0x000000ffff067224 */ /* 0x000fe400078e00ff */
[----:B------:R-:W-:Y:S01]  /*1000*/  IMAD.MOV.U32 R11, RZ, RZ, 0x1 ;  /* 0x00000001ff0b7424 */ /* 0x000fe200078e00ff */
[----:B------:R-:W-:-:S05]  /*1010*/  LOP3.LUT R10, R0, 0xf, RZ, 0xc0, !PT ;  /* 0x0000000f000a7812 */ /* 0x000fca00078ec0ff */
[----:B------:R3:W5:Y:S02]  /*1020*/  LD.E R7, desc[UR4][R4.64] ;  /* 0x0000000404077980 */ /* 0x000764000c101900 */
[----:B------:R-:W-:Y:S05]  /*1030*/  @!P0 BRA `(.L_x_14) ;  /* 0x0000000400448947 */ /* 0x000fea0003800000 */
[----:B------:R-:W-:Y:S01]  /*1040*/  IADD3 R2, P0, PT, R4, 0x20, RZ ;  /* 0x0000002004027810 */ /* 0x000fe20007f1e0ff */
[----:B------:R-:W-:Y:S01]  /*1050*/  BSSY.RECONVERGENT B0, `(.L_x_15) ;  /* 0x000004e000007945 */ /* 0x000fe20003800200 */
[----:B012---:R-:W-:Y:S01]  /*1060*/  LOP3.LUT R12, R0, 0xfffffff0, RZ, 0xc0, !PT ;  /* 0xfffffff0000c7812 */ /* 0x007fe200078ec0ff */
[----:B------:R-:W-:Y:S02]  /*1070*/  IMAD.MOV.U32 R11, RZ, RZ, RZ ;  /* 0x000000ffff0b7224 */ /* 0x000fe400078e00ff */
[----:B------:R-:W-:Y:S02]  /*1080*/  IMAD.MOV.U32 R6, RZ, RZ, RZ ;  /* 0x000000ffff067224 */ /* 0x000fe400078e00ff */
[----:B------:R-:W-:-:S07]  /*1090*/  IMAD.X R3, RZ, RZ, R5, P0 ;  /* 0x000000ffff037224 */ /* 0x000fce00000e0605 */
.L_x_16:
[C---:B------:R-:W-:Y:S02]  /*10a0*/  R2UR UR4, R8.reuse ;  /* 0x00000000080472ca */ /* 0x040fe400000e0000 */
[C---:B------:R-:W-:Y:S02]  /*10b0*/  R2UR UR5, R9.reuse ;  /* 0x00000000090572ca */ /* 0x040fe400000e0000 */
[----:B------:R-:W-:Y:S02]  /*10c0*/  R2UR UR6, R8 ;  /* 0x00000000080672ca */ /* 0x000fe400000e0000 */
[----:B------:R-:W-:-:S09]  /*10d0*/  R2UR UR7, R9 ;  /* 0x00000000090772ca */ /* 0x000fd200000e0000 */
[----:B------:R-:W2:Y:S04]  /*10e0*/  LD.E R26, desc[UR4][R2.64+-0x1c] ;  /* 0xffffe404021a7980 */ /* 0x000ea8000c101900 */
[----:B------:R-:W4:Y:S04]  /*10f0*/  LD.E R25, desc[UR6][R2.64+-0x18] ;  /* 0xffffe80602197980 */ /* 0x000f28000c101900 */
[----:B------:R-:W3:Y:S04]  /*1100*/  LD.E R24, desc[UR4][R2.64+-0x14] ;  /* 0xffffec0402187980 */ /* 0x000ee8000c101900 */
        /* <DEDUP_REMOVED lines=9> */
[----:B------:R-:W3:Y:S01]  /*11a0*/  LD.E R13, desc[UR6][R2.64+0x14] ;  /* 0x00001406020d7980 */ /* 0x000ee2000c101900 */
[----:B--2--5:R-:W-:-:S04]  /*11b0*/  FSETP.GEU.AND P2, PT, R26, R7, PT ;  /* 0x000000071a00720b */ /* 0x024fc80003f4e000 */
[----:B------:R-:W-:Y:S02]  /*11c0*/  FSEL R26, R26, R7, !P2 ;  /* 0x000000071a1a7208 */ /* 0x000fe40005000000 */
[----:B------:R-:W2:Y:S02]  /*11d0*/  LD.E R7, desc[UR4][R2.64+0x18] ;  /* 0x0000180402077980 */ /* 0x000ea4000c101900 */
[----:B----4-:R-:W-:-:S04]  /*11e0*/  FSETP.GEU.AND P3, PT, R25, R26, PT ;  /* 0x0000001a1900720b */ /* 0x010fc80003f6e000 */
[----:B------:R-:W-:Y:S02]  /*11f0*/  FSEL R27, R25, R26, !P3 ;  /* 0x0000001a191b7208 */ /* 0x000fe40005800000 */
[----:B------:R-:W4:Y:S02]  /*1200*/  LD.E R25, desc[UR6][R2.64+0x1c] ;  /* 0x00001c0602197980 */ /* 0x000f24000c101900 */
[----:B---3--:R-:W-:-:S04]  /*1210*/  FSETP.GEU.AND P1, PT, R24, R27, PT ;  /* 0x0000001b1800720b */ /* 0x008fc80003f2e000 */
[----:B------:R-:W-:Y:S02]  /*1220*/  FSEL R26, R24, R27, !P1 ;  /* 0x0000001b181a7208 */ /* 0x000fe40004800000 */
[----:B------:R0:W3:Y:S01]  /*1230*/  LD.E R24, desc[UR4][R2.64+0x20] ;  /* 0x0000200402187980 */ /* 0x0000e2000c101900 */
[----:B------:R-:W-:Y:S01]  /*1240*/  @!P2 VIADD R6, R11, 0x1 ;  /* 0x000000010b06a836 */ /* 0x000fe20000000000 */
[----:B------:R-:W-:Y:S01]  /*1250*/  FSETP.GEU.AND P6, PT, R21, R26, PT ;  /* 0x0000001a1500720b */ /* 0x000fe20003fce000 */
[----:B------:R-:W-:-:S03]  /*1260*/  @!P3 VIADD R6, R11, 0x2 ;  /* 0x000000020b06b836 */ /* 0x000fc60000000000 */
[----:B------:R-:W-:Y:S01]  /*1270*/  FSEL R21, R21, R26, !P6 ;  /* 0x0000001a15157208 */ /* 0x000fe20007000000 */
[----:B------:R-:W-:-:S03]  /*1280*/  @!P1 VIADD R6, R11, 0x3 ;  /* 0x000000030b069836 */ /* 0x000fc60000000000 */
[----:B------:R-:W-:-:S04]  /*1290*/  FSETP.GEU.AND P5, PT, R22, R21, PT ;  /* 0x000000151600720b */ /* 0x000fc80003fae000 */
        /* <DEDUP_REMOVED lines=25> */
[----:B------:R-:W-:-:S08]  /*1430*/  @!P5 VIADD R6, R11, 0xc ;  /* 0x0000000c0b06d836 */ /* 0x000fd00000000000 */
[----:B------:R-:W-:Y:S01]  /*1440*/  @!P0 VIADD R6, R11, 0xd ;  /* 0x0000000d0b068836 */ /* 0x000fe20000000000 */
[----:B--2---:R-:W-:-:S04]  /*1450*/  FSETP.GEU.AND P2, PT, R7, R14, PT ;  /* 0x0000000e0700720b */ /* 0x004fc80003f4e000 */
[----:B------:R-:W-:-:S04]  /*1460*/  FSEL R14, R7, R14, !P2 ;  /* 0x0000000e070e7208 */ /* 0x000fc80005000000 */
[----:B----4-:R-:W-:-:S04]  /*1470*/  FSETP.GEU.AND P1, PT, R25, R14, PT ;  /* 0x0000000e1900720b */ /* 0x010fc80003f2e000 */
[----:B------:R-:W-:Y:S01]  /*1480*/  FSEL R7, R25, R14, !P1 ;  /* 0x0000000e19077208 */ /* 0x000fe20004800000 */
[----:B------:R-:W-:Y:S01]  /*1490*/  @!P2 VIADD R6, R11, 0xe ;  /* 0x0000000e0b06a836 */ /* 0x000fe20000000000 */
[----:B0-----:R-:W-:Y:S02]  /*14a0*/  IADD3 R2, P2, PT, R2, 0x40, RZ ;  /* 0x0000004002027810 */ /* 0x001fe40007f5e0ff */
[----:B---3--:R-:W-:-:S03]  /*14b0*/  FSETP.GEU.AND P0, PT, R24, R7, PT ;  /* 0x000000071800720b */ /* 0x008fc60003f0e000 */
[----:B------:R-:W-:Y:S01]  /*14c0*/  IMAD.X R3, RZ, RZ, R3, P2 ;  /* 0x000000ffff037224 */ /* 0x000fe200010e0603 */
[----:B------:R-:W-:Y:S01]  /*14d0*/  FSEL R7, R24, R7, !P0 ;  /* 0x0000000718077208 */ /* 0x000fe20004000000 */
[C---:B------:R-:W-:Y:S02]  /*14e0*/  @!P1 VIADD R6, R11.reuse, 0xf ;  /* 0x0000000f0b069836 */ /* 0x040fe40000000000 */
[----:B------:R-:W-:-:S05]  /*14f0*/  VIADD R11, R11, 0x10 ;  /* 0x000000100b0b7836 */ /* 0x000fca0000000000 */
[C---:B------:R-:W-:Y:S02]  /*1500*/  ISETP.NE.AND P1, PT, R11.reuse, R12, PT ;  /* 0x0000000c0b00720c */ /* 0x040fe40003f25270 */
[----:B------:R-:W-:-:S11]  /*1510*/  SEL R6, R11, R6, !P0 ;  /* 0x000000060b067207 */ /* 0x000fd60004000000 */
[----:B------:R-:W-:Y:S05]  /*1520*/  @P1 BRA `(.L_x_16) ;  /* 0xfffffff800dc1947 */ /* 0x000fea000383ffff */
[----:B------:R-:W-:Y:S05]  /*1530*/  BSYNC.RECONVERGENT B0 ;  /* 0x0000000000007941 */ /* 0x000fea0003800200 */
.L_x_15:
[----:B------:R-:W-:-:S07]  /*1540*/  VIADD R11, R11, 0x1 ;  /* 0x000000010b0b7836 */ /* 0x000fce0000000000 */
.L_x_14:
[----:B------:R-:W-:-:S13]  /*1550*/  ISETP.NE.AND P0, PT, R10, RZ, PT ;  /* 0x000000ff0a00720c */ /* 0x000fda0003f05270 */
[----:B------:R-:W-:Y:S05]  /*1560*/  @!P0 BRA `(.L_x_17) ;  /* 0x0000000400608947 */ /* 0x000fea0003800000 */
[----:B------:R-:W-:Y:S02]  /*1570*/  ISETP.GE.U32.AND P1, PT, R10, 0x8, PT ;  /* 0x000000080a00780c */ /* 0x000fe40003f26070 */
[----:B012---:R-:W-:-:S04]  /*1580*/  LOP3.LUT R13, R0, 0x7, RZ, 0xc0, !PT ;  /* 0x00000007000d7812 */ /* 0x007fc800078ec0ff */
[----:B------:R-:W-:-:S07]  /*1590*/  ISETP.NE.AND P0, PT, R13, RZ, PT ;  /* 0x000000ff0d00720c */ /* 0x000fce0003f05270 */
[----:B------:R-:W-:Y:S06]  /*15a0*/  @!P1 BRA `(.L_x_18) ;  /* 0x0000000000989947 */ /* 0x000fec0003800000 */
[C---:B------:R-:W-:Y:S01]  /*15b0*/  R2UR UR4, R8.reuse ;  /* 0x00000000080472ca */ /* 0x040fe200000e0000 */
[----:B------:R-:W-:Y:S01]  /*15c0*/  IMAD.WIDE.U32 R2, R11, 0x4, R4 ;  /* 0x000000040b027825 */ /* 0x000fe200078e0004 */
        /* <DEDUP_REMOVED lines=13> */
[----:B------:R-:W-:Y:S02]  /*16a0*/  SEL R6, R11, R6, !P5 ;  /* 0x000000060b067207 */ /* 0x000fe40006800000 */
[----:B----4-:R-:W-:-:S04]  /*16b0*/  FSETP.GEU.AND P6, PT, R12, R7, PT ;  /* 0x000000070c00720b */ /* 0x010fc80003fce000 */
[----:B------:R-:W-:-:S04]  /*16c0*/  FSEL R7, R12, R7, !P6 ;  /* 0x000000070c077208 */ /* 0x000fc80007000000 */
[----:B---3--:R-:W-:-:S04]  /*16d0*/  FSETP.GEU.AND P4, PT, R14, R7, PT ;  /* 0x000000070e00720b */ /* 0x008fc80003f8e000 */
        /* <DEDUP_REMOVED lines=17> */
[C---:B------:R-:W-:Y:S02]  /*17f0*/  @!P3 VIADD R6, R11.reuse, 0x7 ;  /* 0x000000070b06b836 */ /* 0x040fe40000000000 */
[----:B------:R-:W-:-:S07]  /*1800*/  VIADD R11, R11, 0x8 ;  /* 0x000000080b0b7836 */ /* 0x000fce0000000000 */
.L_x_18:
[----:B------:R-:W-:Y:S04]  /*1810*/  BSSY.RECONVERGENT B0, `(.L_x_17) ;  /* 0x000002d000007945 */ /* 0x000fe80003800200 */
[----:B------:R-:W-:Y:S05]  /*1820*/  @!P0 BRA `(.L_x_19) ;  /* 0x0000000000ac8947 */ /* 0x000fea0003800000 */
[----:B------:R-:W-:Y:S02]  /*1830*/  ISETP.GE.U32.AND P0, PT, R13, 0x4, PT ;  /* 0x000000040d00780c */ /* 0x000fe40003f06070 */
[----:B------:R-:W-:-:S04]  /*1840*/  LOP3.LUT R0, R0, 0x3, RZ, 0xc0, !PT ;  /* 0x0000000300007812 */ /* 0x000fc800078ec0ff */
        /* <DEDUP_REMOVED lines=21> */
[----:B------:R-:W-:-:S08]  /*19a0*/  @!P3 VIADD R6, R11, 0x2 ;  /* 0x000000020b06b836 */ /* 0x000fd00000000000 */
[C---:B------:R-:W-:Y:S02]  /*19b0*/  @!P4 VIADD R6, R11.reuse, 0x3 ;  /* 0x000000030b06c836 */ /* 0x040fe40000000000 */
[----:B------:R-:W-:-:S07]  /*19c0*/  VIADD R11, R11, 0x4 ;  /* 0x000000040b0b7836 */ /* 0x000fce0000000000 */
.L_x_20:
[----:B------:R-:W-:Y:S05]  /*19d0*/  @!P1 BRA `(.L_x_19) ;  /* 0x0000000000409947 */ /* 0x000fea0003800000 */
[----:B------:R-:W-:-:S04]  /*19e0*/  IMAD.WIDE.U32 R2, R11, 0x4, R4 ;  /* 0x000000040b027825 */ /* 0x000fc800078e0004 */
[----:B------:R-:W-:Y:S02]  /*19f0*/  IMAD.MOV R0, RZ, RZ, -R0 ;  /* 0x000000ffff007224 */ /* 0x000fe400078e0a00 */
[----:B------:R-:W-:-:S07]  /*1a00*/  IMAD.MOV.U32 R10, RZ, RZ, R2 ;  /* 0x000000ffff0a7224 */ /* 0x000fce00078e0002 */
.L_x_21:
[----:B------:R-:W-:Y:S01]  /*1a10*/  R2UR UR4, R8 ;  /* 0x00000000080472ca */ /* 0x000fe200000e0000 */
[----:B------:R-:W-:Y:S01]  /*1a20*/  IMAD.MOV.U32 R2, RZ, RZ, R10 ;  /* 0x000000ffff027224 */ /* 0x000fe200078e000a */
[----:B------:R-:W-:-:S13]  /*1a30*/  R2UR UR5, R9 ;  /* 0x00000000090572ca */ /* 0x000fda00000e0000 */
[----:B------:R0:W2:Y:S01]  /*1a40*/  LD.E R2, desc[UR4][R2.64] ;  /* 0x0000000402027980 */ /* 0x0000a2000c101900 */
[----:B------:R-:W-:Y:S01]  /*1a50*/  VIADD R0, R0, 0x1 ;  /* 0x0000000100007836 */ /* 0x000fe20000000000 */
[----:B------:R-:W-:-:S04]  /*1a60*/  IADD3 R10, P2, PT, R10, 0x4, RZ ;  /* 0x000000040a0a7810 */ /* 0x000fc80007f5e0ff */
[----:B------:R-:W-:Y:S01]  /*1a70*/  ISETP.NE.AND P1, PT, R0, RZ, PT ;  /* 0x000000ff0000720c */ /* 0x000fe20003f25270 */
[----:B0-----:R-:W-:Y:S01]  /*1a80*/  IMAD.X R3, RZ, RZ, R3, P2 ;  /* 0x000000ffff037224 */ /* 0x001fe200010e0603 */
[----:B--2--5:R-:W-:-:S04]  /*1a90*/  FSETP.GEU.AND P0, PT, R2, R7, PT ;  /* 0x000000070200720b */ /* 0x024fc80003f0e000 */
[C---:B------:R-:W-:Y:S01]  /*1aa0*/  SEL R6, R11.reuse, R6, !P0 ;  /* 0x000000060b067207 */ /* 0x040fe20004000000 */
[----:B------:R-:W-:Y:S01]  /*1ab0*/  VIADD R11, R11, 0x1 ;  /* 0x000000010b0b7836 */ /* 0x000fe20000000000 */
[----:B------:R-:W-:-:S05]  /*1ac0*/  FSEL R7, R2, R7, !P0 ;  /* 0x0000000702077208 */ /* 0x000fca0004000000 */
[----:B------:R-:W-:Y:S05]  /*1ad0*/  @P1 BRA `(.L_x_21) ;  /* 0xfffffffc00cc1947 */ /* 0x000fea000383ffff */
.L_x_19:
[----:B------:R-:W-:Y:S05]  /*1ae0*/  BSYNC.RECONVERGENT B0 ;  /* 0x0000000000007941 */ /* 0x000fea0003800200 */
.L_x_17:
[----:B-----5:R-:W-:-:S07]  /*1af0*/  IMAD.MOV.U32 R7, RZ, RZ, RZ ;  /* 0x000000ffff077224 */ /* 0x020fce00078e00ff */
.L_x_13:
[----:B------:R-:W4:Y:S01]  /*1b00*/  LDCU.64 UR4, c[0x0][0x380] ;  /* 0x00007000ff0477ac */ /* 0x000f220008000a00 */
[C---:B------:R-:W-:Y:S01]  /*1b10*/  R2UR UR6, R8.reuse ;  /* 0x00000000080672ca */ /* 0x040fe200000e0000 */
[----:B------:R-:W5:Y:S01]  /*1b20*/  LDC.64 R10, c[0x0][0x390] ;  /* 0x0000e400ff0a7b82 */ /* 0x000f620000000a00 */
[C---:B------:R-:W-:Y:S02]  /*1b30*/  R2UR UR7, R9.reuse ;  /* 0x00000000090772ca */ /* 0x040fe400000e0000 */
[----:B------:R-:W-:Y:S02]  /*1b40*/  R2UR UR8, R8 ;  /* 0x00000000080872ca */ /* 0x000fe400000e0000 */
[----:B------:R-:W-:Y:S02]  /*1b50*/  R2UR UR9, R9 ;  /* 0x00000000090972ca */ /* 0x000fe400000e0000 */
[----:B----4-:R-:W-:-:S04]  /*1b60*/  LEA R2, P0, R6, UR4, 0x3 ;  /* 0x0000000406027c11 */ /* 0x010fc8000f8018ff */
[----:B------:R-:W-:-:S05]  /*1b70*/  LEA.HI.X R3, R6, UR5, R7, 0x3, P0 ;  /* 0x0000000506037c11 */ /* 0x000fca00080f1c07 */
[----:B------:R-:W4:Y:S04]  /*1b80*/  LDG.E R0, desc[UR6][R2.64] ;  /* 0x0000000602007981 */ /* 0x000f28000c1e1900 */
[----:B------:R-:W2:Y:S01]  /*1b90*/  LDG.E R6, desc[UR8][R2.64+0x4] ;  /* 0x0000040802067981 */ /* 0x000ea2000c1e1900 */
[----:B------:R-:W-:Y:S02]  /*1ba0*/  R2UR UR4, R8 ;  /* 0x00000000080472ca */ /* 0x000fe400000e0000 */
[----:B------:R-:W-:Y:S01]  /*1bb0*/  R2UR UR5, R9 ;  /* 0x00000000090572ca */ /* 0x000fe200000e0000 */
[----:B-----5:R-:W-:Y:S01]  /*1bc0*/  IMAD.WIDE R8, R16, 0x8, R10 ;  /* 0x0000000810087825 */ /* 0x020fe200078e020a */
[----:B------:R-:W-:-:S04]  /*1bd0*/  MOV R7, 0x8 ;  /* 0x0000000800077802 */ /* 0x000fc80000000f00 */
[----:B------:R0:W0:Y:S07]  /*1be0*/  LDC.64 R10, c[0x4][R7] ;  /* 0x01000000070a7b82 */ /* 0x00002e0000000a00 */
[----:B----4-:R4:W-:Y:S04]  /*1bf0*/  STG.E desc[UR4][R8.64], R0 ;  /* 0x0000000008007986 */ /* 0x0109e8000c101904 */
[----:B0-2---:R4:W-:Y:S02]  /*1c00*/  STG.E desc[UR6][R8.64+0x4], R6 ;  /* 0x0000040608007986 */ /* 0x0059e4000c101906 */
[----:B------:R-:W-:-:S07]  /*1c10*/  LEPC R20, `(.L_x_22) ;  /* 0x000000001014794e */ /* 0x000fce0000000000 */
[----:B-1-34-:R-:W-:Y:S05]  /*1c20*/  CALL.ABS.NOINC R10 ;  /* 0x000000000a007343 */ /* 0x01afea0003c00000 */
.L_x_22:
[----:B------:R-:W-:Y:S05]  /*1c30*/  EXIT ;  /* 0x000000000000794d */ /* 0x000fea0003800000 */
.L_x_23:
        /* <DEDUP_REMOVED lines=12> */
.L_x_25:


//--------------------- .nv.shared.reserved.0     --------------------------
	.section	.nv.shared.reserved.0,"aw",@nobits
	.weak		__nv_reservedSMEM_offset_0_alias
	.size		__nv_reservedSMEM_offset_0_alias, 0, 64
	.other		__nv_reservedSMEM_offset_0_alias,@"STO_CUDA_RESERVED_SHARED STV_DEFAULT"
__nv_reservedSMEM_offset_0_alias:
	.zero		0
	.zero		64


//--------------------- .nv.constant0._Z2nnP7latLongS0_S0_i --------------------------
	.section	.nv.constant0._Z2nnP7latLongS0_S0_i,"a",@progbits
	.sectionflags	@""
	.align	4
.nv.constant0._Z2nnP7latLongS0_S0_i:
	.zero		924


//--------------------- .nv.constant0._Z6nn_depP7latLongS0_S0_i --------------------------
	.section	.nv.constant0._Z6nn_depP7latLongS0_S0_i,"a",@progbits
	.sectionflags	@""
	.align	4
.nv.constant0._Z6nn_depP7latLongS0_S0_i:
	.zero		924


//--------------------- SYMBOLS --------------------------

	.type		.nv.reservedSmem.offset0,@object
	.size		.nv.reservedSmem.offset0,0x4
	.type		malloc,@function
	.type		free,@function
